	.target	sm_90a

	.elftype	@"ET_EXEC"


//--------------------- .note.nv.tkinfo           --------------------------
	.section	.note.nv.tkinfo,"",@"SHT_NOTE"
	.sectionflags	@"SHF_NOTE_NV_TKINFO"
	.tkinfo
        /*0018*/ 	.word	0x00000002
        /*0030*/ 	.string	""
        /*0030*/ 	.string	"ptxas"
        /*0030*/ 	.string	"Cuda compilation tools, release 13.0, V13.0.88"
        /*0030*/ 	.string	"Build cuda_13.0.r13.0/compiler.36424714_0"
        /*0030*/ 	.string	"-v  -suppress-debug-info  -lineinfo  -arch sm_90a "



//--------------------- .note.nv.cuinfo           --------------------------
	.section	.note.nv.cuinfo,"",@"SHT_NOTE"
	.sectionflags	@"SHF_NOTE_NV_CUINFO"
        /*0018*/ 	.short	0x0002
        /*001a*/ 	.short	0x005a
        /*001c*/ 	.short	0x0082
	.zero		2


//--------------------- .nv.info                  --------------------------
	.section	.nv.info,"",@"SHT_CUDA_INFO"
	.align	4


	//----- nvinfo : EIATTR_REGCOUNT
	.align		4
        /*0000*/ 	.byte	0x04, 0x2f
        /*0002*/ 	.short	(.L_1 - .L_0)
	.align		4
.L_0:
        /*0004*/ 	.word	index@(matmul_kernel)
        /*0008*/ 	.word	0x00000060


	//----- nvinfo : EIATTR_FRAME_SIZE
	.align		4
.L_1:
        /*000c*/ 	.byte	0x04, 0x11
        /*000e*/ 	.short	(.L_3 - .L_2)
	.align		4
.L_2:
        /*0010*/ 	.word	index@(matmul_kernel)
        /*0014*/ 	.word	0x00000000


	//----- nvinfo : EIATTR_MIN_STACK_SIZE
	.align		4
.L_3:
        /*0018*/ 	.byte	0x04, 0x12
        /*001a*/ 	.short	(.L_5 - .L_4)
	.align		4
.L_4:
        /*001c*/ 	.word	index@(matmul_kernel)
        /*0020*/ 	.word	0x00000000
.L_5:


//--------------------- .nv.compat                --------------------------
	.section	.nv.compat,"",@"SHT_CUDA_COMPAT_INFO"
	.align	4
        /*0000*/ 	.byte	0x02, 0x09, 0x01, 0x00, 0x02, 0x02, 0x04, 0x00, 0x02, 0x05, 0x05, 0x00, 0x03, 0x07, 0x01, 0x01
        /*0010*/ 	.byte	0x02, 0x03, 0x00, 0x00, 0x02, 0x06, 0x01, 0x00, 0x04, 0x0b, 0x08, 0x00, 0x00, 0x00, 0x00, 0x00
        /*0020*/ 	.byte	0x00, 0x00, 0x00, 0x00


//--------------------- .nv.info.matmul_kernel    --------------------------
	.section	.nv.info.matmul_kernel,"",@"SHT_CUDA_INFO"
	.sectionflags	@""
	.align	4


	//----- nvinfo : EIATTR_CUDA_API_VERSION
	.align		4
        /*0000*/ 	.byte	0x04, 0x37
        /*0002*/ 	.short	(.L_7 - .L_6)
.L_6:
        /*0004*/ 	.word	0x00000082


	//----- nvinfo : EIATTR_KPARAM_INFO
	.align		4
.L_7:
        /*0008*/ 	.byte	0x04, 0x17
        /*000a*/ 	.short	(.L_9 - .L_8)
.L_8:
        /*000c*/ 	.word	0x00000000
        /*0010*/ 	.short	0x000d
        /*0012*/ 	.short	0x0048
        /*0014*/ 	.byte	0x00, 0xf4, 0x21, 0x00


	//----- nvinfo : EIATTR_KPARAM_INFO
	.align		4
.L_9:
        /*0018*/ 	.byte	0x04, 0x17
        /*001a*/ 	.short	(.L_11 - .L_10)
.L_10:
        /*001c*/ 	.word	0x00000000
        /*0020*/ 	.short	0x000c
        /*0022*/ 	.short	0x0040
        /*0024*/ 	.byte	0x00, 0xf4, 0x21, 0x00


	//----- nvinfo : EIATTR_KPARAM_INFO
	.align		4
.L_11:
        /*0028*/ 	.byte	0x04, 0x17
        /*002a*/ 	.short	(.L_13 - .L_12)
.L_12:
        /*002c*/ 	.word	0x00000000
        /*0030*/ 	.short	0x000b
        /*0032*/ 	.short	0x0038
        /*0034*/ 	.byte	0x00, 0xf0, 0x11, 0x00


	//----- nvinfo : EIATTR_KPARAM_INFO
	.align		4
.L_13:
        /*0038*/ 	.byte	0x04, 0x17
        /*003a*/ 	.short	(.L_15 - .L_14)
.L_14:
        /*003c*/ 	.word	0x00000000
        /*0040*/ 	.short	0x000a
        /*0042*/ 	.short	0x0034
        /*0044*/ 	.byte	0x00, 0xf0, 0x11, 0x00


	//----- nvinfo : EIATTR_KPARAM_INFO
	.align		4
.L_15:
        /*0048*/ 	.byte	0x04, 0x17
        /*004a*/ 	.short	(.L_17 - .L_16)
.L_16:
        /*004c*/ 	.word	0x00000000
        /*0050*/ 	.short	0x0009
        /*0052*/ 	.short	0x0030
        /*0054*/ 	.byte	0x00, 0xf0, 0x11, 0x00


	//----- nvinfo : EIATTR_KPARAM_INFO
	.align		4
.L_17:
        /*0058*/ 	.byte	0x04, 0x17
        /*005a*/ 	.short	(.L_19 - .L_18)
.L_18:
        /*005c*/ 	.word	0x00000000
        /*0060*/ 	.short	0x0008
        /*0062*/ 	.short	0x002c
        /*0064*/ 	.byte	0x00, 0xf0, 0x11, 0x00


	//----- nvinfo : EIATTR_KPARAM_INFO
	.align		4
.L_19:
        /*0068*/ 	.byte	0x04, 0x17
        /*006a*/ 	.short	(.L_21 - .L_20)
.L_20:
        /*006c*/ 	.word	0x00000000
        /*0070*/ 	.short	0x0007
        /*0072*/ 	.short	0x0028
        /*0074*/ 	.byte	0x00, 0xf0, 0x11, 0x00


	//----- nvinfo : EIATTR_KPARAM_INFO
	.align		4
.L_21:
        /*0078*/ 	.byte	0x04, 0x17
        /*007a*/ 	.short	(.L_23 - .L_22)
.L_22:
        /*007c*/ 	.word	0x00000000
        /*0080*/ 	.short	0x0006
        /*0082*/ 	.short	0x0024
        /*0084*/ 	.byte	0x00, 0xf0, 0x11, 0x00


	//----- nvinfo : EIATTR_KPARAM_INFO
	.align		4
.L_23:
        /*0088*/ 	.byte	0x04, 0x17
        /*008a*/ 	.short	(.L_25 - .L_24)
.L_24:
        /*008c*/ 	.word	0x00000000
        /*0090*/ 	.short	0x0005
        /*0092*/ 	.short	0x0020
        /*0094*/ 	.byte	0x00, 0xf0, 0x11, 0x00


	//----- nvinfo : EIATTR_KPARAM_INFO
	.align		4
.L_25:
        /*0098*/ 	.byte	0x04, 0x17
        /*009a*/ 	.short	(.L_27 - .L_26)
.L_26:
        /*009c*/ 	.word	0x00000000
        /*00a0*/ 	.short	0x0004
        /*00a2*/ 	.short	0x001c
        /*00a4*/ 	.byte	0x00, 0xf0, 0x11, 0x00


	//----- nvinfo : EIATTR_KPARAM_INFO
	.align		4
.L_27:
        /*00a8*/ 	.byte	0x04, 0x17
        /*00aa*/ 	.short	(.L_29 - .L_28)
.L_28:
        /*00ac*/ 	.word	0x00000000
        /*00b0*/ 	.short	0x0003
        /*00b2*/ 	.short	0x0018
        /*00b4*/ 	.byte	0x00, 0xf0, 0x11, 0x00


	//----- nvinfo : EIATTR_KPARAM_INFO
	.align		4
.L_29:
        /*00b8*/ 	.byte	0x04, 0x17
        /*00ba*/ 	.short	(.L_31 - .L_30)
.L_30:
        /*00bc*/ 	.word	0x00000000
        /*00c0*/ 	.short	0x0002
        /*00c2*/ 	.short	0x0010
        /*00c4*/ 	.byte	0x00, 0xf4, 0x21, 0x00


	//----- nvinfo : EIATTR_KPARAM_INFO
	.align		4
.L_31:
        /*00c8*/ 	.byte	0x04, 0x17
        /*00ca*/ 	.short	(.L_33 - .L_32)
.L_32:
        /*00cc*/ 	.word	0x00000000
        /*00d0*/ 	.short	0x0001
        /*00d2*/ 	.short	0x0008
        /*00d4*/ 	.byte	0x00, 0xf4, 0x21, 0x00


	//----- nvinfo : EIATTR_KPARAM_INFO
	.align		4
.L_33:
        /*00d8*/ 	.byte	0x04, 0x17
        /*00da*/ 	.short	(.L_35 - .L_34)
.L_34:
        /*00dc*/ 	.word	0x00000000
        /*00e0*/ 	.short	0x0000
        /*00e2*/ 	.short	0x0000
        /*00e4*/ 	.byte	0x00, 0xf4, 0x21, 0x00


	//----- nvinfo : EIATTR_EXPLICIT_CLUSTER
	.align		4
.L_35:
        /*00e8*/ 	.byte	0x01, 0x3e
	.zero		2


	//----- nvinfo : EIATTR_CTA_PER_CLUSTER
	.align		4
        /*00ec*/ 	.byte	0x04, 0x3d
        /*00ee*/ 	.short	(.L_37 - .L_36)
.L_36:
        /*00f0*/ 	.word	0x00000002
        /*00f4*/ 	.word	0x00000001
        /*00f8*/ 	.word	0x00000001


	//----- nvinfo : EIATTR_SPARSE_MMA_MASK
	.align		4
.L_37:
        /*00fc*/ 	.byte	0x03, 0x50
        /*00fe*/ 	.short	0x0000


	//----- nvinfo : EIATTR_MAXREG_COUNT
	.align		4
        /*0100*/ 	.byte	0x03, 0x1b
        /*0102*/ 	.short	0x00ff


	//----- nvinfo : EIATTR_NUM_BARRIERS
	.align		4
        /*0104*/ 	.byte	0x02, 0x4c
        /*0106*/ 	.byte	0x01
	.zero		1


	//----- nvinfo : EIATTR_MERCURY_ISA_VERSION
	.align		4
        /*0108*/ 	.byte	0x03, 0x5f
        /*010a*/ 	.short	0x0101


	//----- nvinfo : EIATTR_EXIT_INSTR_OFFSETS
	.align		4
        /*010c*/ 	.byte	0x04, 0x1c
        /*010e*/ 	.short	(.L_39 - .L_38)


	//   ....[0]....
.L_38:
        /*0110*/ 	.word	0x000028a0


	//   ....[1]....
        /*0114*/ 	.word	0x000028d0


	//----- nvinfo : EIATTR_REQNTID
	.align		4
.L_39:
        /*0118*/ 	.byte	0x04, 0x10
        /*011a*/ 	.short	(.L_41 - .L_40)
.L_40:
        /*011c*/ 	.word	0x00000080
        /*0120*/ 	.word	0x00000001
        /*0124*/ 	.word	0x00000001


	//----- nvinfo : EIATTR_CBANK_PARAM_SIZE
	.align		4
.L_41:
        /*0128*/ 	.byte	0x03, 0x19
        /*012a*/ 	.short	0x0050


	//----- nvinfo : EIATTR_PARAM_CBANK
	.align		4
        /*012c*/ 	.byte	0x04, 0x0a
        /*012e*/ 	.short	(.L_43 - .L_42)
	.align		4
.L_42:
        /*0130*/ 	.word	index@(.nv.constant0.matmul_kernel)
        /*0134*/ 	.short	0x0210
        /*0136*/ 	.short	0x0050


	//----- nvinfo : EIATTR_SW_WAR
	.align		4
.L_43:
        /*0138*/ 	.byte	0x04, 0x36
        /*013a*/ 	.short	(.L_45 - .L_44)
.L_44:
        /*013c*/ 	.word	0x00000008
.L_45:


//--------------------- .nv.callgraph             --------------------------
	.section	.nv.callgraph,"",@"SHT_CUDA_CALLGRAPH"
	.align	4
	.sectionentsize	8
	.align		4
        /*0000*/ 	.word	0x00000000
	.align		4
        /*0004*/ 	.word	0xffffffff
	.align		4
        /*0008*/ 	.word	0x00000000
	.align		4
        /*000c*/ 	.word	0xfffffffe
	.align		4
        /*0010*/ 	.word	0x00000000
	.align		4
        /*0014*/ 	.word	0xfffffffd
	.align		4
        /*0018*/ 	.word	0x00000000
	.align		4
        /*001c*/ 	.word	0xfffffffc


//--------------------- .text.matmul_kernel       --------------------------
	.section	.text.matmul_kernel,"ax",@progbits
	.align	128
        .global         matmul_kernel
        .type           matmul_kernel,@function
        .size           matmul_kernel,(.L_x_3 - matmul_kernel)
        .other          matmul_kernel,@"STO_CUDA_ENTRY STV_DEFAULT"
matmul_kernel:
.text.matmul_kernel:
[----:B------:R-:W-:Y:S08]  /*0000*/  LDC R1, c[0x0][0x28] ;  /* 0x00000a00ff017b82 */ /* 0x000ff00000000800 */
[----:B------:R-:W0:Y:S01]  /*0010*/  LDC.64 R8, c[0x0][0x228] ;  /* 0x00008a00ff087b82 */ /* 0x000e220000000a00 */
[----:B------:R-:W1:Y:S01]  /*0020*/  S2R R14, SR_TID.X ;  /* 0x00000000000e7919 */ /* 0x000e620000002100 */
[----:B------:R-:W-:Y:S01]  /*0030*/  UMOV UR5, 0x400 ;  /* 0x0000040000057882 */ /* 0x000fe20000000000 */
[----:B------:R-:W-:Y:S01]  /*0040*/  ULDC.64 UR16, c[0x0][0x208] ;  /* 0x0000820000107ab9 */ /* 0x000fe20000000a00 */
[----:B------:R-:W-:-:S02]  /*0050*/  CS2R R24, SRZ ;  /* 0x0000000000187805 */ /* 0x000fc4000001ff00 */
[----:B------:R-:W-:Y:S02]  /*0060*/  CS2R R26, SRZ ;  /* 0x00000000001a7805 */ /* 0x000fe4000001ff00 */
[----:B------:R-:W-:Y:S02]  /*0070*/  CS2R R32, SRZ ;  /* 0x0000000000207805 */ /* 0x000fe4000001ff00 */
[----:B------:R-:W-:Y:S01]  /*0080*/  CS2R R34, SRZ ;  /* 0x0000000000227805 */ /* 0x000fe2000001ff00 */
[----:B------:R-:W2:Y:S08]  /*0090*/  S2UR UR4, SR_CTAID.X ;  /* 0x00000000000479c3 */ /* 0x000eb00000002500 */
[----:B------:R-:W3:Y:S01]  /*00a0*/  S2UR UR13, SR_CgaCtaId ;  /* 0x00000000000d79c3 */ /* 0x000ee20000008800 */
[----:B0-----:R-:W-:-:S05]  /*00b0*/  VIADD R0, R9, 0x3f ;  /* 0x0000003f09007836 */ /* 0x001fca0000000000 */
[----:B------:R-:W-:Y:S02]  /*00c0*/  SHF.R.S32.HI R3, RZ, 0x1f, R0 ;  /* 0x0000001fff037819 */ /* 0x000fe40000011400 */
[----:B--2---:R-:W-:Y:S01]  /*00d0*/  I2FP.F32.U32 R5, UR4 ;  /* 0x0000000400057c45 */ /* 0x004fe20008201000 */
[----:B------:R-:W-:Y:S01]  /*00e0*/  ULDC UR4, c[0x0][0x150] ;  /* 0x0000540000047ab9 */ /* 0x000fe20000000800 */
[----:B------:R-:W-:Y:S02]  /*00f0*/  LEA.HI R3, R3, R0, RZ, 0x6 ;  /* 0x0000000003037211 */ /* 0x000fe400078f30ff */
[----:B-1----:R-:W-:Y:S01]  /*0100*/  LOP3.LUT R15, R14, 0x3f, RZ, 0xc0, !PT ;  /* 0x0000003f0e0f7812 */ /* 0x002fe200078ec0ff */
[----:B------:R-:W-:Y:S01]  /*0110*/  FMUL R5, R5, UR4 ;  /* 0x0000000405057c20 */ /* 0x000fe20008400000 */
[----:B------:R-:W-:Y:S01]  /*0120*/  SHF.R.S32.HI R3, RZ, 0x6, R3 ;  /* 0x00000006ff037819 */ /* 0x000fe20000011403 */
[----:B---3--:R-:W-:Y:S01]  /*0130*/  USHF.L.U32 UR4, UR13, 0x5, URZ ;  /* 0x000000050d047899 */ /* 0x008fe2000800063f */
[----:B------:R-:W-:Y:S01]  /*0140*/  SHF.R.U32.HI R16, RZ, 0x6, R14 ;  /* 0x00000006ff107819 */ /* 0x000fe2000001160e */
[----:B------:R-:W-:-:S02]  /*0150*/  ULEA UR12, UR13, UR5, 0x18 ;  /* 0x000000050d0c7291 */ /* 0x000fc4000f8ec03f */
[----:B------:R-:W-:Y:S01]  /*0160*/  IMAD.SHL.U32 R4, R3, 0x8, RZ ;  /* 0x0000000803047824 */ /* 0x000fe200078e00ff */
[----:B------:R-:W0:Y:S01]  /*0170*/  F2I.U32.TRUNC.NTZ R5, R5 ;  /* 0x0000000500057305 */ /* 0x000e22000020f000 */
[----:B------:R-:W-:Y:S01]  /*0180*/  ULOP3.LUT UR4, UR4, 0x20, URZ, 0xc0, !UPT ;  /* 0x0000002004047892 */ /* 0x000fe2000f8ec03f */
[----:B------:R-:W-:Y:S02]  /*0190*/  SGXT.U32 R16, R16, 0x1 ;  /* 0x000000011010781a */ /* 0x000fe40000000000 */
[----:B------:R-:W-:-:S04]  /*01a0*/  IABS R7, R4 ;  /* 0x0000000400077213 */ /* 0x000fc80000000000 */
[----:B------:R-:W1:Y:S01]  /*01b0*/  I2F.RP R0, R7 ;  /* 0x0000000700007306 */ /* 0x000e620000209400 */
[----:B0-----:R-:W-:-:S07]  /*01c0*/  IABS R13, R5 ;  /* 0x00000005000d7213 */ /* 0x001fce0000000000 */
[----:B-1----:R-:W0:Y:S02]  /*01d0*/  MUFU.RCP R0, R0 ;  /* 0x0000000000007308 */ /* 0x002e240000001000 */
[----:B0-----:R-:W-:Y:S01]  /*01e0*/  VIADD R2, R0, 0xffffffe ;  /* 0x0ffffffe00027836 */ /* 0x001fe20000000000 */
[----:B------:R-:W-:-:S05]  /*01f0*/  IABS R0, R4 ;  /* 0x0000000400007213 */ /* 0x000fca0000000000 */
[----:B------:R0:W1:Y:S01]  /*0200*/  F2I.FTZ.U32.TRUNC.NTZ R3, R2 ;  /* 0x0000000200037305 */ /* 0x000062000021f000 */
[----:B------:R-:W-:Y:S02]  /*0210*/  IMAD.MOV R0, RZ, RZ, -R0 ;  /* 0x000000ffff007224 */ /* 0x000fe400078e0a00 */
[----:B0-----:R-:W-:Y:S02]  /*0220*/  IMAD.MOV.U32 R2, RZ, RZ, RZ ;  /* 0x000000ffff027224 */ /* 0x001fe400078e00ff */
[----:B-1----:R-:W-:-:S04]  /*0230*/  IMAD.MOV R6, RZ, RZ, -R3 ;  /* 0x000000ffff067224 */ /* 0x002fc800078e0a03 */
[----:B------:R-:W-:-:S04]  /*0240*/  IMAD R11, R6, R7, RZ ;  /* 0x00000007060b7224 */ /* 0x000fc800078e02ff */
[----:B------:R-:W-:-:S06]  /*0250*/  IMAD.HI.U32 R2, R3, R11, R2 ;  /* 0x0000000b03027227 */ /* 0x000fcc00078e0002 */
[----:B------:R-:W-:-:S04]  /*0260*/  IMAD.HI.U32 R2, R2, R13, RZ ;  /* 0x0000000d02027227 */ /* 0x000fc800078e00ff */
[----:B------:R-:W-:-:S05]  /*0270*/  IMAD R0, R2, R0, R13 ;  /* 0x0000000002007224 */ /* 0x000fca00078e020d */
[----:B------:R-:W-:-:S13]  /*0280*/  ISETP.GT.U32.AND P1, PT, R7, R0, PT ;  /* 0x000000000700720c */ /* 0x000fda0003f24070 */
[----:B------:R-:W-:Y:S02]  /*0290*/  @!P1 IMAD.IADD R0, R0, 0x1, -R7 ;  /* 0x0000000100009824 */ /* 0x000fe400078e0a07 */
[----:B------:R-:W-:Y:S01]  /*02a0*/  @!P1 VIADD R2, R2, 0x1 ;  /* 0x0000000102029836 */ /* 0x000fe20000000000 */
[----:B------:R-:W-:Y:S02]  /*02b0*/  ISETP.NE.AND P1, PT, R4, RZ, PT ;  /* 0x000000ff0400720c */ /* 0x000fe40003f25270 */
[----:B------:R-:W-:Y:S02]  /*02c0*/  ISETP.GE.U32.AND P0, PT, R0, R7, PT ;  /* 0x000000070000720c */ /* 0x000fe40003f06070 */
[----:B------:R-:W-:-:S04]  /*02d0*/  LOP3.LUT R0, R5, R4, RZ, 0x3c, !PT ;  /* 0x0000000405007212 */ /* 0x000fc800078e3cff */
[----:B------:R-:W-:Y:S01]  /*02e0*/  ISETP.GE.AND P2, PT, R0, RZ, PT ;  /* 0x000000ff0000720c */ /* 0x000fe20003f46270 */
[----:B------:R-:W-:-:S05]  /*02f0*/  VIADD R0, R8, 0x3f ;  /* 0x0000003f08007836 */ /* 0x000fca0000000000 */
[----:B------:R-:W-:Y:S01]  /*0300*/  SHF.R.S32.HI R3, RZ, 0x1f, R0 ;  /* 0x0000001fff037819 */ /* 0x000fe20000011400 */
[----:B------:R-:W-:-:S03]  /*0310*/  @P0 VIADD R2, R2, 0x1 ;  /* 0x0000000102020836 */ /* 0x000fc60000000000 */
[----:B------:R-:W-:-:S03]  /*0320*/  LEA.HI R3, R3, R0, RZ, 0x6 ;  /* 0x0000000003037211 */ /* 0x000fc600078f30ff */
[----:B------:R-:W-:Y:S01]  /*0330*/  @!P2 IMAD.MOV R2, RZ, RZ, -R2 ;  /* 0x000000ffff02a224 */ /* 0x000fe200078e0a02 */
[----:B------:R-:W-:-:S05]  /*0340*/  @!P1 LOP3.LUT R2, RZ, R4, RZ, 0x33, !PT ;  /* 0x00000004ff029212 */ /* 0x000fca00078e33ff */
[----:B------:R-:W-:Y:S02]  /*0350*/  IMAD.SHL.U32 R6, R2, 0x8, RZ ;  /* 0x0000000802067824 */ /* 0x000fe400078e00ff */
[----:B------:R-:W-:-:S03]  /*0360*/  IMAD.MOV R2, RZ, RZ, -R2 ;  /* 0x000000ffff027224 */ /* 0x000fc600078e0a02 */
[----:B------:R-:W-:Y:S01]  /*0370*/  LEA.HI.SX32 R3, R3, -R6, 0x1a ;  /* 0x8000000603037211 */ /* 0x000fe200078fd2ff */
[----:B------:R-:W-:-:S03]  /*0380*/  IMAD R4, R4, R2, R5 ;  /* 0x0000000204047224 */ /* 0x000fc600078e0205 */
[----:B------:R-:W-:Y:S02]  /*0390*/  VIMNMX R13, R3, 0x8, PT ;  /* 0x00000008030d7848 */ /* 0x000fe40003fe0100 */
[----:B------:R-:W-:Y:S02]  /*03a0*/  IABS R11, R4 ;  /* 0x00000004000b7213 */ /* 0x000fe40000000000 */
[----:B------:R-:W-:-:S04]  /*03b0*/  IABS R7, R13 ;  /* 0x0000000d00077213 */ /* 0x000fc80000000000 */
[----:B------:R-:W0:Y:S08]  /*03c0*/  I2F.RP R0, R7 ;  /* 0x0000000700007306 */ /* 0x000e300000209400 */
[----:B0-----:R-:W0:Y:S02]  /*03d0*/  MUFU.RCP R0, R0 ;  /* 0x0000000000007308 */ /* 0x001e240000001000 */
[----:B0-----:R-:W-:-:S06]  /*03e0*/  VIADD R3, R0, 0xffffffe ;  /* 0x0ffffffe00037836 */ /* 0x001fcc0000000000 */
[----:B------:R-:W0:Y:S02]  /*03f0*/  F2I.FTZ.U32.TRUNC.NTZ R3, R3 ;  /* 0x0000000300037305 */ /* 0x000e24000021f000 */
[----:B0-----:R-:W-:-:S04]  /*0400*/  IMAD.MOV R10, RZ, RZ, -R3 ;  /* 0x000000ffff0a7224 */ /* 0x001fc800078e0a03 */
[----:B------:R-:W-:Y:S01]  /*0410*/  IMAD.MOV.U32 R2, RZ, RZ, R10 ;  /* 0x000000ffff027224 */ /* 0x000fe200078e000a */
[----:B------:R-:W-:-:S03]  /*0420*/  IABS R10, R13 ;  /* 0x0000000d000a7213 */ /* 0x000fc60000000000 */
[----:B------:R-:W-:Y:S02]  /*0430*/  IMAD R5, R2, R7, RZ ;  /* 0x0000000702057224 */ /* 0x000fe400078e02ff */
[----:B------:R-:W-:Y:S02]  /*0440*/  IMAD.MOV.U32 R2, RZ, RZ, RZ ;  /* 0x000000ffff027224 */ /* 0x000fe400078e00ff */
[----:B------:R-:W-:Y:S02]  /*0450*/  IMAD.MOV R0, RZ, RZ, -R10 ;  /* 0x000000ffff007224 */ /* 0x000fe400078e0a0a */
[----:B------:R-:W-:Y:S02]  /*0460*/  IMAD.HI.U32 R2, R3, R5, R2 ;  /* 0x0000000503027227 */ /* 0x000fe400078e0002 */
[----:B------:R-:W0:Y:S04]  /*0470*/  LDC R3, c[0x0][0x230] ;  /* 0x00008c00ff037b82 */ /* 0x000e280000000800 */
        /* <DEDUP_REMOVED lines=8> */
[----:B------:R-:W-:-:S07]  /*0500*/  ISETP.GE.AND P2, PT, R0, RZ, PT ;  /* 0x000000ff0000720c */ /* 0x000fce0003f46270 */
[----:B------:R-:W-:-:S06]  /*0510*/  @P0 VIADD R2, R2, 0x1 ;  /* 0x0000000102020836 */ /* 0x000fcc0000000000 */
[----:B------:R-:W-:Y:S01]  /*0520*/  @!P2 IMAD.MOV R2, RZ, RZ, -R2 ;  /* 0x000000ffff02a224 */ /* 0x000fe200078e0a02 */
[----:B------:R-:W-:-:S05]  /*0530*/  @!P1 LOP3.LUT R2, RZ, R13, RZ, 0x33, !PT ;  /* 0x0000000dff029212 */ /* 0x000fca00078e33ff */
[----:B------:R-:W-:Y:S02]  /*0540*/  IMAD.MOV R0, RZ, RZ, -R2 ;  /* 0x000000ffff007224 */ /* 0x000fe400078e0a02 */
[----:B------:R-:W-:Y:S02]  /*0550*/  IMAD.SHL.U32 R17, R2, 0x40, RZ ;  /* 0x0000004002117824 */ /* 0x000fe400078e00ff */
[----:B------:R-:W-:-:S04]  /*0560*/  IMAD R0, R13, R0, R4 ;  /* 0x000000000d007224 */ /* 0x000fc800078e0204 */
[----:B------:R-:W-:-:S04]  /*0570*/  IMAD.IADD R0, R6, 0x1, R0 ;  /* 0x0000000106007824 */ /* 0x000fc800078e0200 */
[----:B------:R-:W-:Y:S02]  /*0580*/  IMAD R15, R0, 0x40, R15 ;  /* 0x00000040000f7824 */ /* 0x000fe400078e020f */
[----:B0-----:R-:W-:-:S05]  /*0590*/  VIADD R0, R3, 0x1f ;  /* 0x0000001f03007836 */ /* 0x001fca0000000000 */
[----:B------:R-:W-:-:S13]  /*05a0*/  ISETP.GE.AND P0, PT, R0, 0x20, PT ;  /* 0x000000200000780c */ /* 0x000fda0003f06270 */
[----:B------:R-:W-:Y:S05]  /*05b0*/  @!P0 BRA `(.L_x_0) ;  /* 0x0000001800b48947 */ /* 0x000fea0003800000 */
[----:B------:R-:W-:Y:S01]  /*05c0*/  IABS R3, R8 ;  /* 0x0000000800037213 */ /* 0x000fe20000000000 */
[----:B------:R-:W-:Y:S01]  /*05d0*/  ULDC.64 UR6, c[0x0][0x210] ;  /* 0x0000840000067ab9 */ /* 0x000fe20000000a00 */
[----:B------:R-:W-:Y:S01]  /*05e0*/  IABS R2, R9 ;  /* 0x0000000900027213 */ /* 0x000fe20000000000 */
[----:B------:R-:W-:Y:S01]  /*05f0*/  ULDC UR5, c[0x0][0x240] ;  /* 0x0000900000057ab9 */ /* 0x000fe20000000800 */
[----:B------:R-:W0:Y:S01]  /*0600*/  I2F.RP R11, R3 ;  /* 0x00000003000b7306 */ /* 0x000e220000209400 */
[----:B------:R-:W-:Y:S01]  /*0610*/  IABS R18, R15 ;  /* 0x0000000f00127213 */ /* 0x000fe20000000000 */
[----:B------:R-:W1:Y:S01]  /*0620*/  LDC R47, c[0x0][0x238] ;  /* 0x00008e00ff2f7b82 */ /* 0x000e620000000800 */
[----:B------:R-:W-:Y:S02]  /*0630*/  SHF.R.U32.HI R4, RZ, 0x5, R14 ;  /* 0x00000005ff047819 */ /* 0x000fe4000001160e */
[----:B------:R-:W-:Y:S02]  /*0640*/  CS2R R32, SRZ ;  /* 0x0000000000207805 */ /* 0x000fe4000001ff00 */
[----:B------:R-:W-:-:S02]  /*0650*/  ISETP.GE.AND P2, PT, R15, RZ, PT ;  /* 0x000000ff0f00720c */ /* 0x000fc40003f46270 */
[----:B------:R-:W-:Y:S02]  /*0660*/  CS2R R34, SRZ ;  /* 0x0000000000227805 */ /* 0x000fe4000001ff00 */
[----:B------:R-:W-:Y:S01]  /*0670*/  SGXT.U32 R4, R4, 0x2 ;  /* 0x000000020404781a */ /* 0x000fe20000000000 */
[----:B------:R-:W2:Y:S01]  /*0680*/  I2F.RP R10, R2 ;  /* 0x00000002000a7306 */ /* 0x000ea20000209400 */
[C---:B------:R-:W-:Y:S02]  /*0690*/  LOP3.LUT R44, R14.reuse, 0x1f, RZ, 0xc0, !PT ;  /* 0x0000001f0e2c7812 */ /* 0x040fe400078ec0ff */
[----:B------:R-:W-:Y:S02]  /*06a0*/  CS2R R36, SRZ ;  /* 0x0000000000247805 */ /* 0x000fe4000001ff00 */
[----:B------:R-:W-:Y:S01]  /*06b0*/  LOP3.LUT R20, R17, UR4, R4, 0xfe, !PT ;  /* 0x0000000411147c12 */ /* 0x000fe2000f8efe04 */
[----:B------:R-:W-:Y:S01]  /*06c0*/  IMAD.MOV.U32 R4, RZ, RZ, RZ ;  /* 0x000000ffff047224 */ /* 0x000fe200078e00ff */
[----:B------:R-:W-:Y:S01]  /*06d0*/  ULDC UR4, c[0x0][0x234] ;  /* 0x00008d0000047ab9 */ /* 0x000fe20000000800 */
[----:B------:R-:W-:-:S02]  /*06e0*/  LEA.HI R43, R14, 0x1e, RZ, 0x1a ;  /* 0x0000001e0e2b7811 */ /* 0x000fc400078fd0ff */
[----:B------:R-:W-:Y:S01]  /*06f0*/  CS2R R38, SRZ ;  /* 0x0000000000267805 */ /* 0x000fe2000001ff00 */
[----:B0-----:R-:W0:Y:S01]  /*0700*/  MUFU.RCP R11, R11 ;  /* 0x0000000b000b7308 */ /* 0x001e220000001000 */
[C---:B------:R-:W-:Y:S01]  /*0710*/  LOP3.LUT R22, R20.reuse, 0x1c, RZ, 0xfc, !PT ;  /* 0x0000001c14167812 */ /* 0x040fe200078efcff */
[----:B------:R-:W-:Y:S01]  /*0720*/  UMOV UR8, 0x80 ;  /* 0x0000008000087882 */ /* 0x000fe20000000000 */
[C---:B------:R-:W-:Y:S01]  /*0730*/  LOP3.LUT R24, R20.reuse, 0x18, RZ, 0xfc, !PT ;  /* 0x0000001814187812 */ /* 0x040fe200078efcff */
[----:B------:R-:W-:Y:S01]  /*0740*/  UMOV UR9, 0x40000040 ;  /* 0x4000004000097882 */ /* 0x000fe20000000000 */
[C---:B------:R-:W-:Y:S01]  /*0750*/  LOP3.LUT R26, R20.reuse, 0x14, RZ, 0xfc, !PT ;  /* 0x00000014141a7812 */ /* 0x040fe200078efcff */
[----:B------:R-:W-:Y:S01]  /*0760*/  UMOV UR10, 0xfffffffe ;  /* 0xfffffffe000a7882 */ /* 0x000fe20000000000 */
[C---:B------:R-:W-:Y:S01]  /*0770*/  LOP3.LUT R27, R20.reuse, 0x10, RZ, 0xfc, !PT ;  /* 0x00000010141b7812 */ /* 0x040fe200078efcff */
[----:B--2---:R-:W2:Y:S01]  /*0780*/  MUFU.RCP R10, R10 ;  /* 0x0000000a000a7308 */ /* 0x004ea20000001000 */
[----:B------:R-:W-:Y:S01]  /*0790*/  IABS R19, R26 ;  /* 0x0000001a00137213 */ /* 0x000fe20000000000 */
[----:B-1----:R-:W-:Y:S01]  /*07a0*/  IMAD R43, R43, R47, RZ ;  /* 0x0000002f2b2b7224 */ /* 0x002fe200078e02ff */
[----:B------:R-:W-:Y:S01]  /*07b0*/  LOP3.LUT R28, R20, 0xc, RZ, 0xfc, !PT ;  /* 0x0000000c141c7812 */ /* 0x000fe200078efcff */
[----:B------:R-:W-:Y:S01]  /*07c0*/  IMAD.SHL.U32 R51, R47, 0x20, RZ ;  /* 0x000000202f337824 */ /* 0x000fe200078e00ff */
[----:B------:R-:W-:Y:S01]  /*07d0*/  IABS R21, R27 ;  /* 0x0000001b00157213 */ /* 0x000fe20000000000 */
[----:B------:R-:W-:Y:S01]  /*07e0*/  IMAD R50, R16, R47, RZ ;  /* 0x0000002f10327224 */ /* 0x000fe200078e02ff */
[C---:B------:R-:W-:Y:S01]  /*07f0*/  LOP3.LUT R29, R20.reuse, 0x8, RZ, 0xfc, !PT ;  /* 0x00000008141d7812 */ /* 0x040fe200078efcff */
[----:B------:R-:W-:Y:S01]  /*0800*/  UMOV UR11, 0x7fffffdf ;  /* 0x7fffffdf000b7882 */ /* 0x000fe20000000000 */
[----:B0-----:R-:W-:Y:S01]  /*0810*/  VIADD R6, R11, 0xffffffe ;  /* 0x0ffffffe0b067836 */ /* 0x001fe20000000000 */
[----:B------:R-:W-:Y:S01]  /*0820*/  LOP3.LUT R30, R20, 0x4, RZ, 0xfc, !PT ;  /* 0x00000004141e7812 */ /* 0x000fe200078efcff */
[----:B------:R-:W-:Y:S01]  /*0830*/  ULDC UR14, c[0x0][0x230] ;  /* 0x00008c00000e7ab9 */ /* 0x000fe20000000800 */
[----:B------:R-:W-:Y:S01]  /*0840*/  IABS R23, R29 ;  /* 0x0000001d00177213 */ /* 0x000fe20000000000 */
[----:B------:R0:W1:Y:S01]  /*0850*/  F2I.FTZ.U32.TRUNC.NTZ R7, R6 ;  /* 0x0000000600077305 */ /* 0x000062000021f000 */
[----:B------:R-:W-:-:S02]  /*0860*/  IABS R25, R20 ;  /* 0x0000001400197213 */ /* 0x000fc40000000000 */
[----:B------:R-:W-:Y:S01]  /*0870*/  LEA.HI R42, R14, 0xe, RZ, 0x1a ;  /* 0x0000000e0e2a7811 */ /* 0x000fe200078fd0ff */
[----:B--2---:R-:W-:Y:S01]  /*0880*/  VIADD R5, R10, 0xffffffe ;  /* 0x0ffffffe0a057836 */ /* 0x004fe20000000000 */
[C---:B------:R-:W-:Y:S02]  /*0890*/  LOP3.LUT R40, R16.reuse, 0x1c, RZ, 0xfc, !PT ;  /* 0x0000001c10287812 */ /* 0x040fe400078efcff */
[----:B------:R-:W-:Y:S01]  /*08a0*/  LOP3.LUT R45, R16, 0x16, RZ, 0xfc, !PT ;  /* 0x00000016102d7812 */ /* 0x000fe200078efcff */
[-C--:B------:R-:W-:Y:S01]  /*08b0*/  IMAD R42, R42, R47.reuse, RZ ;  /* 0x0000002f2a2a7224 */ /* 0x080fe200078e02ff */
[C---:B------:R-:W-:Y:S01]  /*08c0*/  LOP3.LUT R59, R16.reuse, 0x12, RZ, 0xfc, !PT ;  /* 0x00000012103b7812 */ /* 0x040fe200078efcff */
[----:B------:R-:W2:Y:S01]  /*08d0*/  F2I.FTZ.U32.TRUNC.NTZ R5, R5 ;  /* 0x0000000500057305 */ /* 0x000ea2000021f000 */
[----:B0-----:R-:W-:Y:S01]  /*08e0*/  IMAD.MOV.U32 R6, RZ, RZ, RZ ;  /* 0x000000ffff067224 */ /* 0x001fe200078e00ff */
[----:B------:R-:W-:Y:S01]  /*08f0*/  LOP3.LUT R58, R16, 0x10, RZ, 0xfc, !PT ;  /* 0x00000010103a7812 */ /* 0x000fe200078efcff */
[-C--:B------:R-:W-:Y:S01]  /*0900*/  IMAD R40, R40, R47.reuse, RZ ;  /* 0x0000002f28287224 */ /* 0x080fe200078e02ff */
[C---:B------:R-:W-:Y:S01]  /*0910*/  LOP3.LUT R57, R16.reuse, 0xc, RZ, 0xfc, !PT ;  /* 0x0000000c10397812 */ /* 0x040fe200078efcff */
[--C-:B-1----:R-:W-:Y:S01]  /*0920*/  IMAD.MOV R12, RZ, RZ, -R7.reuse ;  /* 0x000000ffff0c7224 */ /* 0x102fe200078e0a07 */
[C---:B------:R-:W-:Y:S01]  /*0930*/  LOP3.LUT R56, R16.reuse, 0xa, RZ, 0xfc, !PT ;  /* 0x0000000a10387812 */ /* 0x040fe200078efcff */
[----:B------:R-:W-:Y:S01]  /*0940*/  IMAD R45, R45, R47, RZ ;  /* 0x0000002f2d2d7224 */ /* 0x000fe200078e02ff */
[----:B------:R-:W-:Y:S01]  /*0950*/  LOP3.LUT R55, R16, 0x8, RZ, 0xfc, !PT ;  /* 0x0000000810377812 */ /* 0x000fe200078efcff */
[----:B------:R-:W-:Y:S01]  /*0960*/  IMAD R11, R12, R3, RZ ;  /* 0x000000030c0b7224 */ /* 0x000fe200078e02ff */
[----:B------:R-:W-:Y:S01]  /*0970*/  LOP3.LUT R54, R16, 0x6, RZ, 0xfc, !PT ;  /* 0x0000000610367812 */ /* 0x000fe200078efcff */
[----:B------:R-:W-:Y:S01]  /*0980*/  IMAD.MOV.U32 R12, RZ, RZ, R18 ;  /* 0x000000ffff0c7224 */ /* 0x000fe200078e0012 */
[----:B------:R-:W-:Y:S01]  /*0990*/  IABS R18, R28 ;  /* 0x0000001c00127213 */ /* 0x000fe20000000000 */
[----:B------:R-:W-:Y:S01]  /*09a0*/  IMAD.HI.U32 R6, R7, R11, R6 ;  /* 0x0000000b07067227 */ /* 0x000fe200078e0006 */
[----:B------:R-:W-:-:S02]  /*09b0*/  IABS R11, R22 ;  /* 0x00000016000b7213 */ /* 0x000fc40000000000 */
[C---:B------:R-:W-:Y:S01]  /*09c0*/  LOP3.LUT R53, R16.reuse, 0x4, RZ, 0xfc, !PT ;  /* 0x0000000410357812 */ /* 0x040fe200078efcff */
[----:B--2---:R-:W-:Y:S01]  /*09d0*/  IMAD.MOV R13, RZ, RZ, -R5 ;  /* 0x000000ffff0d7224 */ /* 0x004fe200078e0a05 */
[----:B------:R-:W-:Y:S01]  /*09e0*/  LOP3.LUT R52, R16, 0x2, RZ, 0xfc, !PT ;  /* 0x0000000210347812 */ /* 0x000fe200078efcff */
[----:B------:R-:W-:-:S04]  /*09f0*/  IMAD.HI.U32 R6, R6, R12, RZ ;  /* 0x0000000c06067227 */ /* 0x000fc800078e00ff */
[----:B------:R-:W-:Y:S01]  /*0a00*/  IMAD R7, R13, R2, RZ ;  /* 0x000000020d077224 */ /* 0x000fe200078e02ff */
[----:B------:R-:W-:Y:S01]  /*0a10*/  IABS R13, R24 ;  /* 0x00000018000d7213 */ /* 0x000fe20000000000 */
[----:B------:R-:W-:Y:S02]  /*0a20*/  IMAD.MOV R6, RZ, RZ, -R6 ;  /* 0x000000ffff067224 */ /* 0x000fe400078e0a06 */
[----:B------:R-:W-:Y:S01]  /*0a30*/  IMAD.HI.U32 R4, R5, R7, R4 ;  /* 0x0000000705047227 */ /* 0x000fe200078e0004 */
[----:B------:R-:W-:-:S03]  /*0a40*/  SHF.R.S32.HI R5, RZ, 0x1f, R0 ;  /* 0x0000001fff057819 */ /* 0x000fc60000011400 */
[----:B------:R-:W-:Y:S01]  /*0a50*/  IMAD R12, R3, R6, R12 ;  /* 0x00000006030c7224 */ /* 0x000fe200078e020c */
[----:B------:R-:W-:Y:S01]  /*0a60*/  LEA.HI R0, R5, R0, RZ, 0x5 ;  /* 0x0000000005007211 */ /* 0x000fe200078f28ff */
[----:B------:R-:W-:-:S03]  /*0a70*/  IMAD.HI.U32 R5, R4, R11, RZ ;  /* 0x0000000b04057227 */ /* 0x000fc600078e00ff */
[----:B------:R-:W-:Y:S01]  /*0a80*/  ISETP.GT.U32.AND P0, PT, R3, R12, PT ;  /* 0x0000000c0300720c */ /* 0x000fe20003f04070 */
[----:B------:R-:W-:Y:S01]  /*0a90*/  IMAD.HI.U32 R6, R4, R13, RZ ;  /* 0x0000000d04067227 */ /* 0x000fe200078e00ff */
[----:B------:R-:W-:-:S03]  /*0aa0*/  SHF.R.S32.HI R0, RZ, 0x5, R0 ;  /* 0x00000005ff007819 */ /* 0x000fc60000011400 */
[----:B------:R-:W-:-:S04]  /*0ab0*/  IMAD.HI.U32 R7, R4, R19, RZ ;  /* 0x0000001304077227 */ /* 0x000fc800078e00ff */
[----:B------:R-:W-:Y:S02]  /*0ac0*/  IMAD.MOV R5, RZ, RZ, -R5 ;  /* 0x000000ffff057224 */ /* 0x000fe400078e0a05 */
[----:B------:R-:W-:Y:S02]  /*0ad0*/  IMAD.MOV R6, RZ, RZ, -R6 ;  /* 0x000000ffff067224 */ /* 0x000fe400078e0a06 */
[----:B------:R-:W-:Y:S02]  /*0ae0*/  IMAD.MOV R10, RZ, RZ, -R7 ;  /* 0x000000ffff0a7224 */ /* 0x000fe400078e0a07 */
[C---:B------:R-:W-:Y:S02]  /*0af0*/  IMAD R5, R2.reuse, R5, R11 ;  /* 0x0000000502057224 */ /* 0x040fe400078e020b */
[C---:B------:R-:W-:Y:S02]  /*0b00*/  IMAD R7, R2.reuse, R6, R13 ;  /* 0x0000000602077224 */ /* 0x040fe400078e020d */
[C---:B------:R-:W-:Y:S01]  /*0b10*/  IMAD R11, R2.reuse, R10, R19 ;  /* 0x0000000a020b7224 */ /* 0x040fe200078e0213 */
[----:B------:R-:W-:Y:S01]  /*0b20*/  ISETP.GT.U32.AND P3, PT, R2, R5, PT ;  /* 0x000000050200720c */ /* 0x000fe20003f64070 */
[----:B------:R-:W-:Y:S01]  /*0b30*/  IMAD.MOV.U32 R19, RZ, RZ, R18 ;  /* 0x000000ffff137224 */ /* 0x000fe200078e0012 */
[----:B------:R-:W-:Y:S01]  /*0b40*/  IABS R18, R30 ;  /* 0x0000001e00127213 */ /* 0x000fe20000000000 */
[----:B------:R-:W-:Y:S01]  /*0b50*/  IMAD.HI.U32 R6, R4, R21, RZ ;  /* 0x0000001504067227 */ /* 0x000fe200078e00ff */
[----:B------:R-:W-:-:S02]  /*0b60*/  ISETP.GT.U32.AND P5, PT, R2, R7, PT ;  /* 0x000000070200720c */ /* 0x000fc40003fa4070 */
[----:B------:R-:W-:Y:S01]  /*0b70*/  ISETP.GT.U32.AND P1, PT, R2, R11, PT ;  /* 0x0000000b0200720c */ /* 0x000fe20003f24070 */
[----:B------:R-:W-:Y:S02]  /*0b80*/  @!P0 IMAD.IADD R12, R12, 0x1, -R3 ;  /* 0x000000010c0c8824 */ /* 0x000fe400078e0a03 */
[----:B------:R-:W-:-:S03]  /*0b90*/  IMAD.HI.U32 R10, R4, R19, RZ ;  /* 0x00000013040a7227 */ /* 0x000fc600078e00ff */
[----:B------:R-:W-:Y:S01]  /*0ba0*/  ISETP.GT.U32.AND P0, PT, R3, R12, PT ;  /* 0x0000000c0300720c */ /* 0x000fe20003f04070 */
[----:B------:R-:W-:Y:S02]  /*0bb0*/  IMAD.MOV R6, RZ, RZ, -R6 ;  /* 0x000000ffff067224 */ /* 0x000fe400078e0a06 */
[----:B------:R-:W-:Y:S02]  /*0bc0*/  IMAD.MOV R10, RZ, RZ, -R10 ;  /* 0x000000ffff0a7224 */ /* 0x000fe400078e0a0a */
[----:B------:R-:W-:Y:S02]  /*0bd0*/  IMAD R13, R2, R6, R21 ;  /* 0x00000006020d7224 */ /* 0x000fe400078e0215 */
[----:B------:R-:W-:-:S04]  /*0be0*/  IMAD.HI.U32 R6, R4, R23, RZ ;  /* 0x0000001704067227 */ /* 0x000fc800078e00ff */
[----:B------:R-:W-:Y:S02]  /*0bf0*/  IMAD.MOV.U32 R21, RZ, RZ, R18 ;  /* 0x000000ffff157224 */ /* 0x000fe400078e0012 */
[----:B------:R-:W-:Y:S02]  /*0c00*/  IMAD R19, R2, R10, R19 ;  /* 0x0000000a02137224 */ /* 0x000fe400078e0213 */
[----:B------:R-:W-:Y:S02]  /*0c10*/  IMAD.MOV R10, RZ, RZ, -R6 ;  /* 0x000000ffff0a7224 */ /* 0x000fe400078e0a06 */
[----:B------:R-:W-:Y:S01]  /*0c20*/  IMAD.HI.U32 R6, R4, R21, RZ ;  /* 0x0000001504067227 */ /* 0x000fe200078e00ff */
[----:B------:R-:W-:-:S03]  /*0c30*/  ISETP.GT.U32.AND P6, PT, R2, R19, PT ;  /* 0x000000130200720c */ /* 0x000fc60003fc4070 */
[----:B------:R-:W-:-:S04]  /*0c40*/  IMAD.HI.U32 R4, R4, R25, RZ ;  /* 0x0000001904047227 */ /* 0x000fc800078e00ff */
[----:B------:R-:W-:Y:S02]  /*0c50*/  IMAD.MOV R4, RZ, RZ, -R4 ;  /* 0x000000ffff047224 */ /* 0x000fe400078e0a04 */
[----:B------:R-:W-:Y:S01]  /*0c60*/  @!P0 IMAD.IADD R12, R12, 0x1, -R3 ;  /* 0x000000010c0c8824 */ /* 0x000fe200078e0a03 */
[----:B------:R-:W-:Y:S01]  /*0c70*/  ISETP.NE.AND P0, PT, R8, RZ, PT ;  /* 0x000000ff0800720c */ /* 0x000fe20003f05270 */
[C---:B------:R-:W-:Y:S02]  /*0c80*/  IMAD R3, R2.reuse, R10, R23 ;  /* 0x0000000a02037224 */ /* 0x040fe400078e0217 */
[C---:B------:R-:W-:Y:S01]  /*0c90*/  IMAD R23, R2.reuse, R4, R25 ;  /* 0x0000000402177224 */ /* 0x040fe200078e0219 */
[----:B------:R-:W-:Y:S01]  /*0ca0*/  SHF.R.S32.HI R4, RZ, 0x6, R14 ;  /* 0x00000006ff047819 */ /* 0x000fe2000001140e */
[----:B------:R-:W-:Y:S01]  /*0cb0*/  @!P2 IMAD.MOV R12, RZ, RZ, -R12 ;  /* 0x000000ffff0ca224 */ /* 0x000fe200078e0a0c */
[C---:B------:R-:W-:Y:S01]  /*0cc0*/  ISETP.GT.U32.AND P2, PT, R2.reuse, R13, PT ;  /* 0x0000000d0200720c */ /* 0x040fe20003f44070 */
[----:B------:R-:W-:Y:S01]  /*0cd0*/  IMAD.MOV R6, RZ, RZ, -R6 ;  /* 0x000000ffff067224 */ /* 0x000fe200078e0a06 */
[----:B------:R-:W-:Y:S01]  /*0ce0*/  ISETP.GT.U32.AND P4, PT, R2, R23, PT ;  /* 0x000000170200720c */ /* 0x000fe20003f84070 */
[----:B------:R-:W-:Y:S01]  /*0cf0*/  @!P3 IMAD.IADD R5, R5, 0x1, -R2 ;  /* 0x000000010505b824 */ /* 0x000fe200078e0a02 */
[----:B------:R-:W-:Y:S01]  /*0d00*/  SGXT R4, R4, 0x1 ;  /* 0x000000010404781a */ /* 0x000fe20000000200 */
[----:B------:R-:W-:-:S02]  /*0d10*/  IMAD R21, R2, R6, R21 ;  /* 0x0000000602157224 */ /* 0x000fc400078e0215 */
[----:B------:R-:W-:Y:S01]  /*0d20*/  @!P0 LOP3.LUT R12, RZ, R8, RZ, 0x33, !PT ;  /* 0x00000008ff0c8212 */ /* 0x000fe200078e33ff */
[--C-:B------:R-:W-:Y:S01]  /*0d30*/  @!P5 IMAD.IADD R7, R7, 0x1, -R2.reuse ;  /* 0x000000010707d824 */ /* 0x100fe200078e0a02 */
[C---:B------:R-:W-:Y:S01]  /*0d40*/  ISETP.GT.U32.AND P0, PT, R2.reuse, R3, PT ;  /* 0x000000030200720c */ /* 0x040fe20003f04070 */
[--C-:B------:R-:W-:Y:S01]  /*0d50*/  @!P6 IMAD.IADD R19, R19, 0x1, -R2.reuse ;  /* 0x000000011313e824 */ /* 0x100fe200078e0a02 */
[C---:B------:R-:W-:Y:S01]  /*0d60*/  ISETP.GT.U32.AND P3, PT, R2.reuse, R21, PT ;  /* 0x000000150200720c */ /* 0x040fe20003f64070 */
[--C-:B------:R-:W-:Y:S01]  /*0d70*/  @!P1 IMAD.IADD R11, R11, 0x1, -R2.reuse ;  /* 0x000000010b0b9824 */ /* 0x100fe200078e0a02 */
[C---:B------:R-:W-:Y:S01]  /*0d80*/  ISETP.GT.U32.AND P5, PT, R2.reuse, R5, PT ;  /* 0x000000050200720c */ /* 0x040fe20003fa4070 */
[--C-:B------:R-:W-:Y:S01]  /*0d90*/  @!P2 IMAD.IADD R13, R13, 0x1, -R2.reuse ;  /* 0x000000010d0da824 */ /* 0x100fe200078e0a02 */
[----:B------:R-:W-:Y:S01]  /*0da0*/  ISETP.GT.U32.AND P2, PT, R2, R7, PT ;  /* 0x000000070200720c */ /* 0x000fe20003f44070 */
[--C-:B------:R-:W-:Y:S01]  /*0db0*/  @!P4 IMAD.IADD R23, R23, 0x1, -R2.reuse ;  /* 0x000000011717c824 */ /* 0x100fe200078e0a02 */
[----:B------:R-:W-:Y:S01]  /*0dc0*/  ISETP.GE.AND P1, PT, R22, RZ, PT ;  /* 0x000000ff1600720c */ /* 0x000fe20003f26270 */
[----:B------:R-:W-:Y:S01]  /*0dd0*/  IMAD R12, R12, UR4, RZ ;  /* 0x000000040c0c7c24 */ /* 0x000fe2000f8e02ff */
[----:B------:R-:W-:Y:S01]  /*0de0*/  ISETP.GT.U32.AND P4, PT, R2, R19, PT ;  /* 0x000000130200720c */ /* 0x000fe20003f84070 */
[----:B------:R-:W-:Y:S01]  /*0df0*/  IMAD.SHL.U32 R18, R14, 0x2, RZ ;  /* 0x000000020e127824 */ /* 0x000fe200078e00ff */
[----:B------:R-:W-:Y:S01]  /*0e00*/  ISETP.GE.AND P6, PT, R24, RZ, PT ;  /* 0x000000ff1800720c */ /* 0x000fe20003fc6270 */
[--C-:B------:R-:W-:Y:S01]  /*0e10*/  @!P0 IMAD.IADD R3, R3, 0x1, -R2.reuse ;  /* 0x0000000103038824 */ /* 0x100fe200078e0a02 */
[----:B------:R-:W-:Y:S01]  /*0e20*/  ISETP.GT.U32.AND P0, PT, R2, R13, PT ;  /* 0x0000000d0200720c */ /* 0x000fe20003f04070 */
[--C-:B------:R-:W-:Y:S01]  /*0e30*/  @!P3 IMAD.IADD R21, R21, 0x1, -R2.reuse ;  /* 0x000000011515b824 */ /* 0x100fe200078e0a02 */
[----:B------:R-:W-:Y:S01]  /*0e40*/  LOP3.LUT R25, R4, 0x90, RZ, 0xc0, !PT ;  /* 0x0000009004197812 */ /* 0x000fe200078ec0ff */
[--C-:B------:R-:W-:Y:S01]  /*0e50*/  @!P5 IMAD.IADD R5, R5, 0x1, -R2.reuse ;  /* 0x000000010505d824 */ /* 0x100fe200078e0a02 */
[C---:B------:R-:W-:Y:S01]  /*0e60*/  ISETP.GT.U32.AND P5, PT, R2.reuse, R11, PT ;  /* 0x0000000b0200720c */ /* 0x040fe20003fa4070 */
[--C-:B------:R-:W-:Y:S01]  /*0e70*/  @!P2 IMAD.IADD R7, R7, 0x1, -R2.reuse ;  /* 0x000000010707a824 */ /* 0x100fe200078e0a02 */
[C---:B------:R-:W-:Y:S01]  /*0e80*/  ISETP.GT.U32.AND P3, PT, R2.reuse, R3, PT ;  /* 0x000000030200720c */ /* 0x040fe20003f64070 */
[----:B------:R-:W-:Y:S01]  /*0e90*/  @!P1 IMAD.MOV R5, RZ, RZ, -R5 ;  /* 0x000000ffff059224 */ /* 0x000fe200078e0a05 */
[C---:B------:R-:W-:Y:S01]  /*0ea0*/  ISETP.GT.U32.AND P2, PT, R2.reuse, R21, PT ;  /* 0x000000150200720c */ /* 0x040fe20003f44070 */
[--C-:B------:R-:W-:Y:S01]  /*0eb0*/  @!P4 IMAD.IADD R19, R19, 0x1, -R2.reuse ;  /* 0x000000011313c824 */ /* 0x100fe200078e0a02 */
[----:B------:R-:W-:Y:S01]  /*0ec0*/  ISETP.GT.U32.AND P1, PT, R2, R23, PT ;  /* 0x000000170200720c */ /* 0x000fe20003f24070 */
[----:B------:R-:W-:Y:S01]  /*0ed0*/  @!P6 IMAD.MOV R7, RZ, RZ, -R7 ;  /* 0x000000ffff07e224 */ /* 0x000fe200078e0a07 */
[----:B------:R-:W-:Y:S01]  /*0ee0*/  ISETP.GE.AND P4, PT, R28, RZ, PT ;  /* 0x000000ff1c00720c */ /* 0x000fe20003f86270 */
[--C-:B------:R-:W-:Y:S01]  /*0ef0*/  @!P0 IMAD.IADD R13, R13, 0x1, -R2.reuse ;  /* 0x000000010d0d8824 */ /* 0x100fe200078e0a02 */
[----:B------:R-:W-:Y:S01]  /*0f00*/  ISETP.GE.AND P0, PT, R27, RZ, PT ;  /* 0x000000ff1b00720c */ /* 0x000fe20003f06270 */
[----:B------:R-:W-:Y:S01]  /*0f10*/  USHF.R.U32.HI UR4, URZ, 0x4, UR12 ;  /* 0x000000043f047899 */ /* 0x000fe2000801160c */
[----:B------:R-:W-:Y:S01]  /*0f20*/  ISETP.GE.AND P6, PT, R20, RZ, PT ;  /* 0x000000ff1400720c */ /* 0x000fe20003fc6270 */
[--C-:B------:R-:W-:Y:S01]  /*0f30*/  @!P5 IMAD.IADD R11, R11, 0x1, -R2.reuse ;  /* 0x000000010b0bd824 */ /* 0x100fe200078e0a02 */
[----:B------:R-:W-:Y:S01]  /*0f40*/  ISETP.GE.AND P5, PT, R26, RZ, PT ;  /* 0x000000ff1a00720c */ /* 0x000fe20003fa6270 */
[--C-:B------:R-:W-:Y:S01]  /*0f50*/  @!P3 IMAD.IADD R3, R3, 0x1, -R2.reuse ;  /* 0x000000010303b824 */ /* 0x100fe200078e0a02 */
[----:B------:R-:W-:Y:S01]  /*0f60*/  ISETP.GE.AND P3, PT, R29, RZ, PT ;  /* 0x000000ff1d00720c */ /* 0x000fe20003f66270 */
[--C-:B------:R-:W-:Y:S01]  /*0f70*/  @!P2 IMAD.IADD R21, R21, 0x1, -R2.reuse ;  /* 0x000000011515a824 */ /* 0x100fe200078e0a02 */
[----:B------:R-:W-:Y:S01]  /*0f80*/  ISETP.GE.AND P2, PT, R30, RZ, PT ;  /* 0x000000ff1e00720c */ /* 0x000fe20003f46270 */
[----:B------:R-:W-:Y:S01]  /*0f90*/  @!P1 IMAD.IADD R23, R23, 0x1, -R2 ;  /* 0x0000000117179824 */ /* 0x000fe200078e0a02 */
[----:B------:R-:W-:Y:S01]  /*0fa0*/  ISETP.NE.AND P1, PT, R9, RZ, PT ;  /* 0x000000ff0900720c */ /* 0x000fe20003f25270 */
[----:B------:R-:W-:Y:S01]  /*0fb0*/  @!P4 IMAD.MOV R19, RZ, RZ, -R19 ;  /* 0x000000ffff13c224 */ /* 0x000fe200078e0a13 */
[----:B------:R-:W-:Y:S01]  /*0fc0*/  LOP3.LUT R2, RZ, R9, RZ, 0x33, !PT ;  /* 0x00000009ff027212 */ /* 0x000fe200078e33ff */
[----:B------:R-:W-:Y:S01]  /*0fd0*/  @!P0 IMAD.MOV R13, RZ, RZ, -R13 ;  /* 0x000000ffff0d8224 */ /* 0x000fe200078e0a0d */
[----:B------:R-:W-:Y:S01]  /*0fe0*/  LEA R78, P0, R12, UR6, 0x1 ;  /* 0x000000060c4e7c11 */ /* 0x000fe2000f8008ff */
[----:B------:R-:W-:Y:S01]  /*0ff0*/  @!P6 IMAD.MOV R23, RZ, RZ, -R23 ;  /* 0x000000ffff17e224 */ /* 0x000fe200078e0a17 */
[C---:B------:R-:W-:Y:S01]  /*1000*/  SEL R19, R2.reuse, R19, !P1 ;  /* 0x0000001302137207 */ /* 0x040fe20004800000 */
[----:B------:R-:W-:Y:S01]  /*1010*/  @!P5 IMAD.MOV R11, RZ, RZ, -R11 ;  /* 0x000000ffff0bd224 */ /* 0x000fe200078e0a0b */
[----:B------:R-:W-:Y:S01]  /*1020*/  SEL R5, R2, R5, !P1 ;  /* 0x0000000502057207 */ /* 0x000fe20004800000 */
[----:B------:R-:W-:Y:S01]  /*1030*/  @!P3 IMAD.MOV R3, RZ, RZ, -R3 ;  /* 0x000000ffff03b224 */ /* 0x000fe200078e0a03 */
[----:B------:R-:W-:Y:S01]  /*1040*/  LEA.HI.X.SX32 R79, R12, UR7, 0x1, P0 ;  /* 0x000000070c4f7c11 */ /* 0x000fe200080f0eff */
[----:B------:R-:W-:Y:S01]  /*1050*/  IMAD R19, R19, UR5, RZ ;  /* 0x0000000513137c24 */ /* 0x000fe2000f8e02ff */
[----:B------:R-:W-:Y:S01]  /*1060*/  ULDC.64 UR6, c[0x0][0x218] ;  /* 0x0000860000067ab9 */ /* 0x000fe20000000a00 */
[----:B------:R-:W-:Y:S01]  /*1070*/  @!P2 IMAD.MOV R21, RZ, RZ, -R21 ;  /* 0x000000ffff15a224 */ /* 0x000fe200078e0a15 */
[C---:B------:R-:W-:Y:S01]  /*1080*/  SEL R3, R2.reuse, R3, !P1 ;  /* 0x0000000302037207 */ /* 0x040fe20004800000 */
[----:B------:R-:W-:Y:S01]  /*1090*/  IMAD R12, R5, UR5, RZ ;  /* 0x00000005050c7c24 */ /* 0x000fe2000f8e02ff */
[----:B------:R-:W-:Y:S01]  /*10a0*/  LEA R5, P2, R19, UR6, 0x1 ;  /* 0x0000000613057c11 */ /* 0x000fe2000f8408ff */
[----:B------:R-:W-:Y:S01]  /*10b0*/  USGXT.U32 UR4, UR4, 0xe ;  /* 0x0000000e0404789a */ /* 0x000fe20008000000 */
[C---:B------:R-:W-:Y:S01]  /*10c0*/  SEL R7, R2.reuse, R7, !P1 ;  /* 0x0000000702077207 */ /* 0x040fe20004800000 */
[----:B------:R-:W-:Y:S01]  /*10d0*/  IMAD R20, R3, UR5, RZ ;  /* 0x0000000503147c24 */ /* 0x000fe2000f8e02ff */
[----:B------:R-:W-:Y:S01]  /*10e0*/  LEA.HI.X.SX32 R4, R19, UR7, 0x1, P2 ;  /* 0x0000000713047c11 */ /* 0x000fe200090f0eff */
[----:B------:R-:W-:Y:S01]  /*10f0*/  IMAD R59, R59, R47, RZ ;  /* 0x0000002f3b3b7224 */ /* 0x000fe200078e02ff */
[----:B------:R-:W0:Y:S01]  /*1100*/  LDC R19, c[0x0][0x23c] ;  /* 0x00008f00ff137b82 */ /* 0x000e220000000800 */
[C---:B------:R-:W-:Y:S01]  /*1110*/  SEL R11, R2.reuse, R11, !P1 ;  /* 0x0000000b020b7207 */ /* 0x040fe20004800000 */
[----:B------:R-:W-:Y:S01]  /*1120*/  IMAD R10, R7, UR5, RZ ;  /* 0x00000005070a7c24 */ /* 0x000fe2000f8e02ff */
[----:B------:R-:W-:Y:S01]  /*1130*/  SEL R13, R2, R13, !P1 ;  /* 0x0000000d020d7207 */ /* 0x000fe20004800000 */
[----:B------:R-:W-:Y:S01]  /*1140*/  IMAD R58, R58, R47, RZ ;  /* 0x0000002f3a3a7224 */ /* 0x000fe200078e02ff */
[C---:B------:R-:W-:Y:S01]  /*1150*/  SEL R21, R2.reuse, R21, !P1 ;  /* 0x0000001502157207 */ /* 0x040fe20004800000 */
[----:B------:R-:W-:Y:S01]  /*1160*/  IMAD R8, R11, UR5, RZ ;  /* 0x000000050b087c24 */ /* 0x000fe2000f8e02ff */
[----:B------:R-:W-:Y:S01]  /*1170*/  SEL R2, R2, R23, !P1 ;  /* 0x0000001702027207 */ /* 0x000fe20004800000 */
[----:B------:R-:W-:Y:S01]  /*1180*/  IMAD R6, R13, UR5, RZ ;  /* 0x000000050d067c24 */ /* 0x000fe2000f8e02ff */
[----:B------:R-:W-:Y:S01]  /*1190*/  LEA R3, P1, R20, UR6, 0x1 ;  /* 0x0000000614037c11 */ /* 0x000fe2000f8208ff */
[----:B------:R-:W-:Y:S01]  /*11a0*/  IMAD R41, R21, UR5, RZ ;  /* 0x0000000515297c24 */ /* 0x000fe2000f8e02ff */
[----:B------:R-:W-:Y:S01]  /*11b0*/  LEA R13, P6, R12, UR6, 0x1 ;  /* 0x000000060c0d7c11 */ /* 0x000fe2000f8c08ff */
[----:B------:R-:W-:Y:S01]  /*11c0*/  IMAD R60, R2, UR5, RZ ;  /* 0x00000005023c7c24 */ /* 0x000fe2000f8e02ff */
[----:B------:R-:W-:Y:S01]  /*11d0*/  UIADD3 UR5, UR12, 0x1000, URZ ;  /* 0x000010000c057890 */ /* 0x000fe2000fffe03f */
[----:B------:R-:W-:Y:S01]  /*11e0*/  LEA.HI.X.SX32 R2, R20, UR7, 0x1, P1 ;  /* 0x0000000714027c11 */ /* 0x000fe200088f0eff */
[-C--:B------:R-:W-:Y:S01]  /*11f0*/  IMAD R57, R57, R47.reuse, RZ ;  /* 0x0000002f39397224 */ /* 0x080fe200078e02ff */
[C---:B------:R-:W-:Y:S01]  /*1200*/  LOP3.LUT R23, R16.reuse, 0x1a, RZ, 0xfc, !PT ;  /* 0x0000001a10177812 */ /* 0x040fe200078efcff */
[----:B------:R-:W-:Y:S01]  /*1210*/  USHF.R.U32.HI UR5, URZ, 0x4, UR5 ;  /* 0x000000043f057899 */ /* 0x000fe20008011605 */
[----:B------:R-:W-:Y:S01]  /*1220*/  LOP3.LUT R22, R16, 0x18, RZ, 0xfc, !PT ;  /* 0x0000001810167812 */ /* 0x000fe200078efcff */
[-C--:B------:R-:W-:Y:S01]  /*1230*/  IMAD R56, R56, R47.reuse, RZ ;  /* 0x0000002f38387224 */ /* 0x080fe200078e02ff */
[----:B------:R-:W-:Y:S01]  /*1240*/  LOP3.LUT R20, R16, 0x14, RZ, 0xfc, !PT ;  /* 0x0000001410147812 */ /* 0x000fe200078efcff */
[-C--:B------:R-:W-:Y:S01]  /*1250*/  IMAD R23, R23, R47.reuse, RZ ;  /* 0x0000002f17177224 */ /* 0x080fe200078e02ff */
[----:B------:R-:W-:Y:S01]  /*1260*/  LEA.HI.X.SX32 R12, R12, UR7, 0x1, P6 ;  /* 0x000000070c0c7c11 */ /* 0x000fe2000b0f0eff */
[----:B------:R-:W-:Y:S01]  /*1270*/  IMAD R22, R22, R47, RZ ;  /* 0x0000002f16167224 */ /* 0x000fe200078e02ff */
[----:B------:R-:W-:Y:S01]  /*1280*/  LOP3.LUT R18, R25, 0x7e, R18, 0x78, !PT ;  /* 0x0000007e19127812 */ /* 0x000fe200078e7812 */
[----:B0-----:R-:W-:Y:S01]  /*1290*/  IMAD R44, R44, R19, RZ ;  /* 0x000000132c2c7224 */ /* 0x001fe200078e02ff */
[----:B------:R-:W-:Y:S01]  /*12a0*/  LEA R11, P5, R10, UR6, 0x1 ;  /* 0x000000060a0b7c11 */ /* 0x000fe2000f8a08ff */
[-C--:B------:R-:W-:Y:S01]  /*12b0*/  IMAD R20, R20, R47.reuse, RZ ;  /* 0x0000002f14147224 */ /* 0x080fe200078e02ff */
[----:B------:R-:W-:Y:S01]  /*12c0*/  LEA R9, P4, R8, UR6, 0x1 ;  /* 0x0000000608097c11 */ /* 0x000fe2000f8808ff */
[-C--:B------:R-:W-:Y:S01]  /*12d0*/  IMAD R55, R55, R47.reuse, RZ ;  /* 0x0000002f37377224 */ /* 0x080fe200078e02ff */
[----:B------:R-:W-:Y:S01]  /*12e0*/  LEA R7, P3, R6, UR6, 0x1 ;  /* 0x0000000606077c11 */ /* 0x000fe2000f8608ff */
[-C--:B------:R-:W-:Y:S01]  /*12f0*/  IMAD R54, R54, R47.reuse, RZ ;  /* 0x0000002f36367224 */ /* 0x080fe200078e02ff */
[----:B------:R-:W-:Y:S01]  /*1300*/  LEA R21, P0, R41, UR6, 0x1 ;  /* 0x0000000629157c11 */ /* 0x000fe2000f8008ff */
[-C--:B------:R-:W-:Y:S01]  /*1310*/  IMAD R53, R53, R47.reuse, RZ ;  /* 0x0000002f35357224 */ /* 0x080fe200078e02ff */
[----:B------:R-:W-:Y:S01]  /*1320*/  LEA R49, P6, R60, UR6, 0x1 ;  /* 0x000000063c317c11 */ /* 0x000fe2000f8c08ff */
[----:B------:R-:W-:Y:S01]  /*1330*/  USGXT.U32 UR6, UR5, 0xe ;  /* 0x0000000e0506789a */ /* 0x000fe20008000000 */
[----:B------:R-:W-:Y:S01]  /*1340*/  IMAD R52, R52, R47, RZ ;  /* 0x0000002f34347224 */ /* 0x000fe200078e02ff */
[----:B------:R-:W-:-:S02]  /*1350*/  LEA.HI.X.SX32 R10, R10, UR7, 0x1, P5 ;  /* 0x000000070a0a7c11 */ /* 0x000fc4000a8f0eff */
[----:B------:R-:W-:Y:S02]  /*1360*/  CS2R R24, SRZ ;  /* 0x0000000000187805 */ /* 0x000fe4000001ff00 */
[----:B------:R-:W-:Y:S02]  /*1370*/  LEA.HI.X.SX32 R8, R8, UR7, 0x1, P4 ;  /* 0x0000000708087c11 */ /* 0x000fe4000a0f0eff */
[----:B------:R-:W-:Y:S02]  /*1380*/  CS2R R26, SRZ ;  /* 0x00000000001a7805 */ /* 0x000fe4000001ff00 */
[----:B------:R-:W-:Y:S02]  /*1390*/  LEA.HI.X.SX32 R6, R6, UR7, 0x1, P3 ;  /* 0x0000000706067c11 */ /* 0x000fe400098f0eff */
[----:B------:R-:W-:Y:S02]  /*13a0*/  CS2R R28, SRZ ;  /* 0x00000000001c7805 */ /* 0x000fe4000001ff00 */
[----:B------:R-:W-:-:S02]  /*13b0*/  LEA.HI.X.SX32 R41, R41, UR7, 0x1, P0 ;  /* 0x0000000729297c11 */ /* 0x000fc400080f0eff */
[----:B------:R-:W-:Y:S02]  /*13c0*/  CS2R R30, SRZ ;  /* 0x00000000001e7805 */ /* 0x000fe4000001ff00 */
[----:B------:R-:W-:Y:S01]  /*13d0*/  LEA.HI.X.SX32 R60, R60, UR7, 0x1, P6 ;  /* 0x000000073c3c7c11 */ /* 0x000fe2000b0f0eff */
[----:B------:R-:W-:Y:S01]  /*13e0*/  IMAD.SHL.U32 R19, R19, 0x20, RZ ;  /* 0x0000002013137824 */ /* 0x000fe200078e00ff */
[C---:B------:R-:W-:Y:S01]  /*13f0*/  LOP3.LUT R48, R18.reuse, 0x20, RZ, 0x3c, !PT ;  /* 0x0000002012307812 */ /* 0x040fe200078e3cff */
[----:B------:R-:W-:Y:S01]  /*1400*/  UMOV UR5, URZ ;  /* 0x0000003f00057c82 */ /* 0x000fe20008000000 */
[C---:B------:R-:W-:Y:S01]  /*1410*/  LOP3.LUT R47, R18.reuse, 0x40, RZ, 0x3c, !PT ;  /* 0x00000040122f7812 */ /* 0x040fe200078e3cff */
[----:B------:R-:W-:Y:S01]  /*1420*/  UMOV UR7, URZ ;  /* 0x0000003f00077c82 */ /* 0x000fe20008000000 */
[----:B------:R-:W-:Y:S01]  /*1430*/  LOP3.LUT R46, R18, 0x60, RZ, 0x3c, !PT ;  /* 0x00000060122e7812 */ /* 0x000fe200078e3cff */
[----:B------:R-:W-:Y:S02]  /*1440*/  UIADD3.64 UR8, UR4, UR8, URZ ;  /* 0x0000000804087297 */ /* 0x000fe4000fffe03f */
[----:B------:R-:W-:-:S12]  /*1450*/  UIADD3.64 UR10, UR6, -UR10, URZ ;  /* 0x8000000a060a7297 */ /* 0x000fd8000fffe03f */
.L_x_1:
[C---:B------:R-:W-:Y:S02]  /*1460*/  ISETP.GE.AND P2, PT, R16.reuse, UR14, PT ;  /* 0x0000000e10007c0c */ /* 0x040fe4000bf46270 */
[C---:B------:R-:W-:Y:S02]  /*1470*/  LOP3.LUT R61, R16.reuse, 0x2, RZ, 0xfc, !PT ;  /* 0x00000002103d7812 */ /* 0x040fe400078efcff */
[----:B------:R-:W-:Y:S02]  /*1480*/  LOP3.LUT R62, R16, 0x4, RZ, 0xfc, !PT ;  /* 0x00000004103e7812 */ /* 0x000fe400078efcff */
[----:B------:R-:W-:Y:S02]  /*1490*/  ISETP.GE.AND P3, PT, R61, UR14, PT ;  /* 0x0000000e3d007c0c */ /* 0x000fe4000bf66270 */
[----:B------:R-:W-:Y:S01]  /*14a0*/  ISETP.GE.AND P4, PT, R62, UR14, PT ;  /* 0x0000000e3e007c0c */ /* 0x000fe2000bf86270 */
[----:B------:R-:W-:Y:S01]  /*14b0*/  IMAD.WIDE R62, R50, 0x2, R78 ;  /* 0x00000002323e7825 */ /* 0x000fe200078e024e */
[----:B------:R-:W-:-:S02]  /*14c0*/  PRMT R61, RZ, 0x7610, R61 ;  /* 0x00007610ff3d7816 */ /* 0x000fc4000000003d */
[C---:B------:R-:W-:Y:S02]  /*14d0*/  LOP3.LUT R64, R16.reuse, 0x6, RZ, 0xfc, !PT ;  /* 0x0000000610407812 */ /* 0x040fe400078efcff */
[C---:B------:R-:W-:Y:S02]  /*14e0*/  LOP3.LUT R65, R16.reuse, 0x8, RZ, 0xfc, !PT ;  /* 0x0000000810417812 */ /* 0x040fe400078efcff */
[C---:B------:R-:W-:Y:S01]  /*14f0*/  LOP3.LUT R66, R16.reuse, 0xa, RZ, 0xfc, !PT ;  /* 0x0000000a10427812 */ /* 0x040fe200078efcff */
[----:B------:R0:W2:Y:S01]  /*1500*/  @!P2 LDG.E.U16 R61, desc[UR16][R62.64] ;  /* 0x000000103e3da981 */ /* 0x0000a2000c1e1500 */
[----:B------:R-:W-:Y:S02]  /*1510*/  LOP3.LUT R67, R16, 0xc, RZ, 0xfc, !PT ;  /* 0x0000000c10437812 */ /* 0x000fe400078efcff */
[----:B------:R-:W-:Y:S02]  /*1520*/  LEA.HI R68, R14, 0xe, RZ, 0x1a ;  /* 0x0000000e0e447811 */ /* 0x000fe400078fd0ff */
[----:B------:R-:W-:-:S02]  /*1530*/  ISETP.GE.AND P5, PT, R64, UR14, PT ;  /* 0x0000000e40007c0c */ /* 0x000fc4000bfa6270 */
[----:B------:R-:W-:Y:S01]  /*1540*/  ISETP.GE.AND P6, PT, R65, UR14, PT ;  /* 0x0000000e41007c0c */ /* 0x000fe2000bfc6270 */
[--C-:B------:R-:W-:Y:S01]  /*1550*/  IMAD.WIDE R64, R52, 0x2, R78.reuse ;  /* 0x0000000234407825 */ /* 0x100fe200078e024e */
[----:B------:R-:W-:Y:S02]  /*1560*/  ISETP.GE.AND P0, PT, R66, UR14, PT ;  /* 0x0000000e42007c0c */ /* 0x000fe4000bf06270 */
[----:B------:R-:W-:Y:S01]  /*1570*/  ISETP.GE.AND P1, PT, R67, UR14, PT ;  /* 0x0000000e43007c0c */ /* 0x000fe2000bf26270 */
[----:B------:R-:W-:Y:S01]  /*1580*/  IMAD.WIDE R66, R53, 0x2, R78 ;  /* 0x0000000235427825 */ /* 0x000fe200078e024e */
[----:B0-----:R-:W-:Y:S02]  /*1590*/  PRMT R62, RZ, 0x7610, R62 ;  /* 0x00007610ff3e7816 */ /* 0x001fe4000000003e */
[----:B------:R-:W-:Y:S02]  /*15a0*/  PRMT R63, RZ, 0x7610, R63 ;  /* 0x00007610ff3f7816 */ /* 0x000fe4000000003f */
[----:B------:R-:W-:-:S02]  /*15b0*/  ISETP.GE.AND P2, PT, R68, UR14, PT ;  /* 0x0000000e44007c0c */ /* 0x000fc4000bf46270 */
[C---:B------:R-:W-:Y:S01]  /*15c0*/  LOP3.LUT R69, R16.reuse, 0x10, RZ, 0xfc, !PT ;  /* 0x0000001010457812 */ /* 0x040fe200078efcff */
[----:B------:R0:W3:Y:S01]  /*15d0*/  @!P3 LDG.E.U16 R62, desc[UR16][R64.64] ;  /* 0x00000010403eb981 */ /* 0x0000e2000c1e1500 */
[----:B------:R-:W-:Y:S02]  /*15e0*/  LOP3.LUT R68, R16, 0x12, RZ, 0xfc, !PT ;  /* 0x0000001210447812 */ /* 0x000fe400078efcff */
[----:B------:R-:W-:Y:S01]  /*15f0*/  ISETP.GE.AND P3, PT, R69, UR14, PT ;  /* 0x0000000e45007c0c */ /* 0x000fe2000bf66270 */
[----:B------:R1:W4:Y:S01]  /*1600*/  @!P4 LDG.E.U16 R63, desc[UR16][R66.64] ;  /* 0x00000010423fc981 */ /* 0x000322000c1e1500 */
[----:B------:R-:W-:Y:S01]  /*1610*/  ISETP.GE.AND P4, PT, R68, UR14, PT ;  /* 0x0000000e44007c0c */ /* 0x000fe2000bf86270 */
[----:B------:R-:W-:Y:S01]  /*1620*/  IMAD.WIDE R68, R54, 0x2, R78 ;  /* 0x0000000236447825 */ /* 0x000fe200078e024e */
[----:B0-----:R-:W-:-:S03]  /*1630*/  PRMT R64, RZ, 0x7610, R64 ;  /* 0x00007610ff407816 */ /* 0x001fc60000000040 */
[----:B------:R-:W-:Y:S01]  /*1640*/  IMAD.WIDE R72, R56, 0x2, R78 ;  /* 0x0000000238487825 */ /* 0x000fe200078e024e */
[----:B------:R-:W-:Y:S02]  /*1650*/  PRMT R65, RZ, 0x7610, R65 ;  /* 0x00007610ff417816 */ /* 0x000fe40000000041 */
[----:B-1----:R-:W-:Y:S01]  /*1660*/  PRMT R66, RZ, 0x7610, R66 ;  /* 0x00007610ff427816 */ /* 0x002fe20000000042 */
[----:B------:R-:W-:Y:S01]  /*1670*/  IMAD.WIDE R70, R55, 0x2, R78 ;  /* 0x0000000237467825 */ /* 0x000fe200078e024e */
[C---:B------:R-:W-:Y:S01]  /*1680*/  LOP3.LUT R74, R16.reuse, 0x14, RZ, 0xfc, !PT ;  /* 0x00000014104a7812 */ /* 0x040fe200078efcff */
[----:B------:R0:W5:Y:S01]  /*1690*/  @!P5 LDG.E.U16 R64, desc[UR16][R68.64] ;  /* 0x000000104440d981 */ /* 0x000162000c1e1500 */
[----:B------:R-:W-:-:S03]  /*16a0*/  LOP3.LUT R75, R16, 0x16, RZ, 0xfc, !PT ;  /* 0x00000016104b7812 */ /* 0x000fc600078efcff */
[----:B------:R1:W4:Y:S01]  /*16b0*/  @!P0 LDG.E.U16 R66, desc[UR16][R72.64] ;  /* 0x0000001048428981 */ /* 0x000322000c1e1500 */
[----:B------:R-:W-:Y:S02]  /*16c0*/  PRMT R67, RZ, 0x7610, R67 ;  /* 0x00007610ff437816 */ /* 0x000fe40000000043 */
[----:B------:R-:W-:Y:S01]  /*16d0*/  ISETP.GE.AND P5, PT, R74, UR14, PT ;  /* 0x0000000e4a007c0c */ /* 0x000fe2000bfa6270 */
[----:B------:R1:W3:Y:S01]  /*16e0*/  @!P6 LDG.E.U16 R65, desc[UR16][R70.64] ;  /* 0x000000104641e981 */ /* 0x0002e2000c1e1500 */
[----:B0-----:R-:W-:Y:S02]  /*16f0*/  PRMT R68, RZ, 0x7610, R68 ;  /* 0x00007610ff447816 */ /* 0x001fe40000000044 */
[----:B------:R-:W-:Y:S01]  /*1700*/  LOP3.LUT R69, R16, 0x1c, RZ, 0xfc, !PT ;  /* 0x0000001c10457812 */ /* 0x000fe200078efcff */
[--C-:B-1----:R-:W-:Y:S01]  /*1710*/  IMAD.WIDE R72, R42, 0x2, R78.reuse ;  /* 0x000000022a487825 */ /* 0x102fe200078e024e */
[----:B------:R-:W-:Y:S02]  /*1720*/  ISETP.GE.AND P6, PT, R75, UR14, PT ;  /* 0x0000000e4b007c0c */ /* 0x000fe4000bfc6270 */
[C---:B------:R-:W-:Y:S01]  /*1730*/  LOP3.LUT R74, R16.reuse, 0x18, RZ, 0xfc, !PT ;  /* 0x00000018104a7812 */ /* 0x040fe200078efcff */
[----:B------:R-:W-:Y:S01]  /*1740*/  IMAD.WIDE R70, R57, 0x2, R78 ;  /* 0x0000000239467825 */ /* 0x000fe200078e024e */
[----:B------:R-:W-:Y:S01]  /*1750*/  LOP3.LUT R75, R16, 0x1a, RZ, 0xfc, !PT ;  /* 0x0000001a104b7812 */ /* 0x000fe200078efcff */
[----:B------:R0:W5:Y:S01]  /*1760*/  @!P2 LDG.E.U16 R68, desc[UR16][R72.64] ;  /* 0x000000104844a981 */ /* 0x000162000c1e1500 */
[----:B------:R-:W-:-:S02]  /*1770*/  ISETP.GE.AND P2, PT, R69, UR14, PT ;  /* 0x0000000e45007c0c */ /* 0x000fc4000bf46270 */
[----:B------:R-:W-:Y:S01]  /*1780*/  ISETP.GE.AND P0, PT, R74, UR14, PT ;  /* 0x0000000e4a007c0c */ /* 0x000fe2000bf06270 */
[----:B------:R1:W5:Y:S01]  /*1790*/  @!P1 LDG.E.U16 R67, desc[UR16][R70.64] ;  /* 0x0000001046439981 */ /* 0x000362000c1e1500 */
[----:B------:R-:W-:Y:S01]  /*17a0*/  PRMT R69, RZ, 0x7610, R69 ;  /* 0x00007610ff457816 */ /* 0x000fe20000000045 */
[----:B------:R-:W-:Y:S01]  /*17b0*/  IMAD.WIDE R76, R59, 0x2, R78 ;  /* 0x000000023b4c7825 */ /* 0x000fe200078e024e */
[----:B------:R-:W-:-:S03]  /*17c0*/  ISETP.GE.AND P1, PT, R75, UR14, PT ;  /* 0x0000000e4b007c0c */ /* 0x000fc6000bf26270 */
[----:B0-----:R-:W-:Y:S01]  /*17d0*/  IMAD.WIDE R72, R58, 0x2, R78 ;  /* 0x000000023a487825 */ /* 0x001fe200078e024e */
[----:B------:R-:W-:Y:S02]  /*17e0*/  LEA.HI R74, R14, 0x1e, RZ, 0x1a ;  /* 0x0000001e0e4a7811 */ /* 0x000fe400078fd0ff */
[----:B-1----:R-:W-:Y:S01]  /*17f0*/  PRMT R70, RZ, 0x7610, R70 ;  /* 0x00007610ff467816 */ /* 0x002fe20000000046 */
[----:B------:R-:W-:Y:S01]  /*1800*/  IMAD.WIDE R80, R20, 0x2, R78 ;  /* 0x0000000214507825 */ /* 0x000fe200078e024e */
[----:B------:R-:W-:Y:S01]  /*1810*/  PRMT R71, RZ, 0x7610, R71 ;  /* 0x00007610ff477816 */ /* 0x000fe20000000047 */
[----:B------:R0:W4:Y:S01]  /*1820*/  @!P3 LDG.E.U16 R69, desc[UR16][R72.64] ;  /* 0x000000104845b981 */ /* 0x000122000c1e1500 */
[----:B------:R-:W-:Y:S01]  /*1830*/  ISETP.GE.AND P3, PT, R74, UR14, PT ;  /* 0x0000000e4a007c0c */ /* 0x000fe2000bf66270 */
[----:B------:R-:W-:Y:S01]  /*1840*/  IMAD.WIDE R82, R23, 0x2, R78 ;  /* 0x0000000217527825 */ /* 0x000fe200078e024e */
[----:B------:R-:W-:Y:S01]  /*1850*/  PRMT R74, RZ, 0x7610, R74 ;  /* 0x00007610ff4a7816 */ /* 0x000fe2000000004a */
[----:B------:R1:W5:Y:S01]  /*1860*/  @!P4 LDG.E.U16 R70, desc[UR16][R76.64] ;  /* 0x000000104c46c981 */ /* 0x000362000c1e1500 */
[----:B------:R-:W-:-:S03]  /*1870*/  LOP3.LUT R75, R14, 0x1f, RZ, 0xc0, !PT ;  /* 0x0000001f0e4b7812 */ /* 0x000fc600078ec0ff */
[----:B------:R1:W5:Y:S01]  /*1880*/  @!P5 LDG.E.U16 R71, desc[UR16][R80.64] ;  /* 0x000000105047d981 */ /* 0x000362000c1e1500 */
[----:B0-----:R-:W-:Y:S02]  /*1890*/  PRMT R73, RZ, 0x7610, R73 ;  /* 0x00007610ff497816 */ /* 0x001fe40000000049 */
[----:B------:R-:W-:Y:S01]  /*18a0*/  PRMT R72, RZ, 0x7610, R72 ;  /* 0x00007610ff487816 */ /* 0x000fe20000000048 */
[----:B------:R0:W5:Y:S01]  /*18b0*/  @!P1 LDG.E.U16 R74, desc[UR16][R82.64] ;  /* 0x00000010524a9981 */ /* 0x000162000c1e1500 */
[----:B-1----:R-:W-:-:S04]  /*18c0*/  IMAD.WIDE R76, R22, 0x2, R78 ;  /* 0x00000002164c7825 */ /* 0x002fc800078e024e */
[----:B------:R-:W-:Y:S01]  /*18d0*/  IMAD.WIDE R80, R45, 0x2, R78 ;  /* 0x000000022d507825 */ /* 0x000fe200078e024e */
[----:B------:R-:W-:Y:S01]  /*18e0*/  ISETP.GE.AND P4, PT, R75, UR14, PT ;  /* 0x0000000e4b007c0c */ /* 0x000fe2000bf86270 */
[----:B------:R1:W5:Y:S01]  /*18f0*/  @!P0 LDG.E.U16 R73, desc[UR16][R76.64] ;  /* 0x000000104c498981 */ /* 0x000362000c1e1500 */
[----:B------:R-:W-:Y:S01]  /*1900*/  PRMT R75, RZ, 0x7610, R75 ;  /* 0x00007610ff4b7816 */ /* 0x000fe2000000004b */
[----:B0-----:R-:W-:Y:S02]  /*1910*/  IMAD.WIDE R82, R43, 0x2, R78 ;  /* 0x000000022b527825 */ /* 0x001fe400078e024e */
[----:B------:R0:W5:Y:S01]  /*1920*/  @!P6 LDG.E.U16 R72, desc[UR16][R80.64] ;  /* 0x000000105048e981 */ /* 0x000162000c1e1500 */
[----:B-1----:R-:W-:Y:S01]  /*1930*/  PRMT R76, RZ, 0x7610, R76 ;  /* 0x00007610ff4c7816 */ /* 0x002fe2000000004c */
[----:B0-----:R-:W-:-:S05]  /*1940*/  IMAD.WIDE R80, R40, 0x2, R78 ;  /* 0x0000000228507825 */ /* 0x001fca00078e024e */
[----:B------:R-:W5:Y:S04]  /*1950*/  @!P3 LDG.E.U16 R76, desc[UR16][R82.64] ;  /* 0x00000010524cb981 */ /* 0x000f68000c1e1500 */
[----:B------:R0:W5:Y:S01]  /*1960*/  @!P2 LDG.E.U16 R75, desc[UR16][R80.64] ;  /* 0x00000010504ba981 */ /* 0x000162000c1e1500 */
[----:B------:R-:W-:Y:S01]  /*1970*/  BAR.SYNC.DEFER_BLOCKING 0x0 ;  /* 0x0000000000007b1d */ /* 0x000fe20000010000 */
[--C-:B0-----:R-:W-:Y:S02]  /*1980*/  IMAD.MOV.U32 R80, RZ, RZ, R49.reuse ;  /* 0x000000ffff507224 */ /* 0x101fe400078e0031 */
[----:B------:R-:W-:Y:S01]  /*1990*/  IMAD.MOV.U32 R81, RZ, RZ, R60 ;  /* 0x000000ffff517224 */ /* 0x000fe200078e003c */
[----:B------:R-:W-:Y:S01]  /*19a0*/  PRMT R49, RZ, 0x7610, R49 ;  /* 0x00007610ff317816 */ /* 0x000fe20000000031 */
[----:B------:R-:W-:-:S02]  /*19b0*/  IMAD.MOV.U32 R82, RZ, RZ, R21 ;  /* 0x000000ffff527224 */ /* 0x000fc400078e0015 */
[----:B------:R-:W-:-:S04]  /*19c0*/  IMAD.WIDE R86, R44, 0x2, R80 ;  /* 0x000000022c567825 */ /* 0x000fc800078e0250 */
[----:B------:R-:W-:Y:S02]  /*19d0*/  IMAD.MOV.U32 R83, RZ, RZ, R41 ;  /* 0x000000ffff537224 */ /* 0x000fe400078e0029 */
[--C-:B------:R-:W-:Y:S01]  /*19e0*/  IMAD.MOV.U32 R85, RZ, RZ, R2.reuse ;  /* 0x000000ffff557224 */ /* 0x100fe200078e0002 */
[----:B------:R-:W-:Y:S01]  /*19f0*/  PRMT R2, RZ, 0x7610, R2 ;  /* 0x00007610ff027816 */ /* 0x000fe20000000002 */
[--C-:B------:R-:W-:Y:S01]  /*1a00*/  IMAD.MOV.U32 R84, RZ, RZ, R3.reuse ;  /* 0x000000ffff547224 */ /* 0x100fe200078e0003 */
[----:B------:R0:W5:Y:S01]  /*1a10*/  @!P4 LDG.E.U16 R49, desc[UR16][R86.64] ;  /* 0x000000105631c981 */ /* 0x000162000c1e1500 */
[----:B------:R-:W-:Y:S02]  /*1a20*/  PRMT R3, RZ, 0x7610, R3 ;  /* 0x00007610ff037816 */ /* 0x000fe40000000003 */
[----:B------:R-:W-:-:S05]  /*1a30*/  IMAD.WIDE R88, R44, 0x2, R84 ;  /* 0x000000022c587825 */ /* 0x000fca00078e0254 */
[----:B------:R-:W5:Y:S01]  /*1a40*/  @!P4 LDG.E.U16 R3, desc[UR16][R88.64] ;  /* 0x000000105803c981 */ /* 0x000f62000c1e1500 */
[----:B0-----:R-:W-:-:S05]  /*1a50*/  IMAD.WIDE R86, R44, 0x2, R82 ;  /* 0x000000022c567825 */ /* 0x001fca00078e0252 */
[----:B------:R0:W5:Y:S02]  /*1a60*/  @!P4 LDG.E.U16 R2, desc[UR16][R86.64] ;  /* 0x000000105602c981 */ /* 0x000164000c1e1500 */
[----:B0-----:R-:W-:Y:S02]  /*1a70*/  IMAD.MOV.U32 R86, RZ, RZ, R5 ;  /* 0x000000ffff567224 */ /* 0x001fe400078e0005 */
[--C-:B------:R-:W-:Y:S01]  /*1a80*/  IMAD.MOV.U32 R87, RZ, RZ, R4.reuse ;  /* 0x000000ffff577224 */ /* 0x100fe200078e0004 */
[----:B------:R-:W-:Y:S01]  /*1a90*/  PRMT R4, RZ, 0x7610, R4 ;  /* 0x00007610ff047816 */ /* 0x000fe20000000004 */
[----:B------:R-:W-:Y:S01]  /*1aa0*/  IMAD.WIDE R88, R44, 0x2, R86 ;  /* 0x000000022c587825 */ /* 0x000fe200078e0256 */
[----:B------:R-:W-:-:S04]  /*1ab0*/  PRMT R5, RZ, 0x7610, R5 ;  /* 0x00007610ff057816 */ /* 0x000fc80000000005 */
[----:B------:R0:W5:Y:S01]  /*1ac0*/  @!P4 LDG.E.U16 R4, desc[UR16][R88.64] ;  /* 0x000000105804c981 */ /* 0x000162000c1e1500 */
[-C--:B------:R-:W-:Y:S01]  /*1ad0*/  LOP3.LUT R11, R11, R10.reuse, RZ, 0x3c, !PT ;  /* 0x0000000a0b0b7212 */ /* 0x080fe200078e3cff */
[----:B------:R-:W-:Y:S02]  /*1ae0*/  IMAD.MOV.U32 R90, RZ, RZ, R9 ;  /* 0x000000ffff5a7224 */ /* 0x000fe400078e0009 */
[----:B0-----:R-:W-:Y:S02]  /*1af0*/  IMAD.MOV.U32 R88, RZ, RZ, R7 ;  /* 0x000000ffff587224 */ /* 0x001fe400078e0007 */
[----:B------:R-:W-:Y:S02]  /*1b00*/  IMAD.MOV.U32 R89, RZ, RZ, R6 ;  /* 0x000000ffff597224 */ /* 0x000fe400078e0006 */
[----:B------:R-:W-:Y:S01]  /*1b10*/  IMAD.WIDE R6, R44, 0x2, R88 ;  /* 0x000000022c067825 */ /* 0x000fe200078e0258 */
[----:B------:R-:W-:-:S03]  /*1b20*/  LOP3.LUT R10, R11, R10, RZ, 0x3c, !PT ;  /* 0x0000000a0b0a7212 */ /* 0x000fc600078e3cff */
[----:B------:R-:W-:Y:S01]  /*1b30*/  IMAD.MOV.U32 R91, RZ, RZ, R8 ;  /* 0x000000ffff5b7224 */ /* 0x000fe200078e0008 */
[----:B------:R0:W5:Y:S01]  /*1b40*/  @!P4 LDG.E.U16 R5, desc[UR16][R6.64] ;  /* 0x000000100605c981 */ /* 0x000162000c1e1500 */
[----:B------:R-:W-:Y:S01]  /*1b50*/  LOP3.LUT R11, R11, R10, RZ, 0x3c, !PT ;  /* 0x0000000a0b0b7212 */ /* 0x000fe200078e3cff */
[----:B------:R-:W-:Y:S01]  /*1b60*/  IMAD.WIDE R8, R44, 0x2, R90 ;  /* 0x000000022c087825 */ /* 0x000fe200078e025a */
[----:B0-----:R-:W-:Y:S02]  /*1b70*/  PRMT R6, RZ, 0x7610, R6 ;  /* 0x00007610ff067816 */ /* 0x001fe40000000006 */
[----:B------:R-:W-:-:S04]  /*1b80*/  PRMT R7, RZ, 0x7610, R7 ;  /* 0x00007610ff077816 */ /* 0x000fc80000000007 */
[----:B------:R0:W5:Y:S01]  /*1b90*/  @!P4 LDG.E.U16 R6, desc[UR16][R8.64] ;  /* 0x000000100806c981 */ /* 0x000162000c1e1500 */
[----:B------:R-:W-:Y:S02]  /*1ba0*/  IMAD.MOV.U32 R92, RZ, RZ, R13 ;  /* 0x000000ffff5c7224 */ /* 0x000fe400078e000d */
[----:B------:R-:W-:Y:S02]  /*1bb0*/  IMAD.MOV.U32 R93, RZ, RZ, R12 ;  /* 0x000000ffff5d7224 */ /* 0x000fe400078e000c */
[----:B0-----:R-:W-:-:S05]  /*1bc0*/  IMAD.WIDE R8, R44, 0x2, R10 ;  /* 0x000000022c087825 */ /* 0x001fca00078e020a */
[----:B------:R0:W5:Y:S01]  /*1bd0*/  @!P4 LDG.E.U16 R7, desc[UR16][R8.64] ;  /* 0x000000100807c981 */ /* 0x000162000c1e1500 */
[----:B------:R-:W-:Y:S01]  /*1be0*/  IMAD.WIDE R12, R44, 0x2, R92 ;  /* 0x000000022c0c7825 */ /* 0x000fe200078e025c */
[----:B0-----:R-:W-:-:S06]  /*1bf0*/  PRMT R8, RZ, 0x7610, R8 ;  /* 0x00007610ff087816 */ /* 0x001fcc0000000008 */
[----:B------:R-:W5:Y:S04]  /*1c00*/  @!P4 LDG.E.U16 R8, desc[UR16][R12.64] ;  /* 0x000000100c08c981 */ /* 0x000f68000c1e1500 */
[----:B--2---:R-:W-:Y:S04]  /*1c10*/  STS.U16 [R18+UR12], R61 ;  /* 0x0000003d12007988 */ /* 0x004fe8000800040c */
[----:B---3--:R-:W-:Y:S04]  /*1c20*/  STS.U16 [R18+UR12+0x400], R65 ;  /* 0x0004004112007988 */ /* 0x008fe8000800040c */
[----:B----4-:R-:W-:Y:S04]  /*1c30*/  STS.U16 [R18+UR12+0x800], R69 ;  /* 0x0008004512007988 */ /* 0x010fe8000800040c */
[----:B-----5:R-:W-:Y:S04]  /*1c40*/  STS.U16 [R18+UR12+0xc00], R73 ;  /* 0x000c004912007988 */ /* 0x020fe8000800040c */
[----:B------:R-:W-:Y:S04]  /*1c50*/  STS.U16 [R48+UR12+0x100], R62 ;  /* 0x0001003e30007988 */ /* 0x000fe8000800040c */
        /* <DEDUP_REMOVED lines=15> */
[----:B------:R0:W-:Y:S04]  /*1d50*/  STS.U16 [R48+UR12+0x1100], R2 ;  /* 0x0011000230007988 */ /* 0x0001e8000800040c */
[----:B------:R-:W-:Y:S04]  /*1d60*/  STS.U16 [R48+UR12+0x1300], R4 ;  /* 0x0013000430007988 */ /* 0x000fe8000800040c */
[----:B------:R-:W-:Y:S04]  /*1d70*/  STS.U16 [R48+UR12+0x1500], R6 ;  /* 0x0015000630007988 */ /* 0x000fe8000800040c */
[----:B------:R1:W-:Y:S01]  /*1d80*/  STS.U16 [R48+UR12+0x1700], R8 ;  /* 0x0017000830007988 */ /* 0x0003e2000800040c */
[----:B------:R2:W-:Y:S06]  /*1d90*/  MEMBAR.ALL.CTA ;  /* 0x0000000000007992 */ /* 0x0005ec0000008000 */
[----:B--2---:R-:W2:Y:S02]  /*1da0*/  FENCE.VIEW.ASYNC.S ;  /* 0x00000000000073c6 */ /* 0x004ea40000000000 */
[----:B--2---:R-:W-:Y:S06]  /*1db0*/  BAR.SYNC.DEFER_BLOCKING 0x0 ;  /* 0x0000000000007b1d */ /* 0x004fec0000010000 */
[----:B------:R-:W-:Y:S01]  /*1dc0*/  UMOV UR20, UR4 ;  /* 0x0000000400147c82 */ /* 0x000fe20008000000 */
[----:B------:R-:W-:Y:S01]  /*1dd0*/  UMOV UR21, 0x40000040 ;  /* 0x4000004000157882 */ /* 0x000fe20000000000 */
[----:B------:R-:W-:Y:S01]  /*1de0*/  UMOV UR22, UR6 ;  /* 0x0000000600167c82 */ /* 0x000fe20008000000 */
[----:B------:R-:W-:Y:S01]  /*1df0*/  UMOV UR23, 0x80000020 ;  /* 0x8000002000177882 */ /* 0x000fe20000000000 */
[----:B------:R-:W-:-:S06]  /*1e00*/  WARPGROUP.ARRIVE ;  /* 0x00000000000079c5 */ /* 0x000fcc0000000000 */
[----:B------:R-:W-:Y:S01]  /*1e10*/  HGMMA.64x32x16.F32 R24, gdesc[UR20].tnspA, R24 ;  /* 0x20600000141879f0 */ /* 0x000fe20008700818 */
[----:B------:R-:W-:-:S05]  /*1e20*/  VIADD R0, R0, 0xffffffff ;  /* 0xffffffff00007836 */ /* 0x000fca0000000000 */
[----:B------:R-:W-:Y:S01]  /*1e30*/  ISETP.NE.U32.AND P0, PT, R0, RZ, PT ;  /* 0x000000ff0000720c */ /* 0x000fe20003f05070 */
[----:B------:R-:W-:Y:S01]  /*1e40*/  HGMMA.64x32x16.F32 R24, gdesc[UR8].tnspA, R24, gsb0 ;  /* 0x20600000081879f0 */ /* 0x000fe20008000818 */
[----:B0-----:R-:W-:Y:S01]  /*1e50*/  IMAD.WIDE R2, R19, 0x2, R10 ;  /* 0x0000000213027825 */ /* 0x001fe200078e020a */
[----:B------:R-:W-:-:S03]  /*1e60*/  UIADD3 UR14, UR14, -0x20, URZ ;  /* 0xffffffe00e0e7890 */ /* 0x000fc6000fffe03f */
[----:B------:R-:W-:-:S04]  /*1e70*/  IMAD.WIDE R92, R19, 0x2, R92 ;  /* 0x00000002135c7825 */ /* 0x000fc800078e025c */
[----:B------:R-:W-:-:S04]  /*1e80*/  IMAD.WIDE R90, R19, 0x2, R90 ;  /* 0x00000002135a7825 */ /* 0x000fc800078e025a */
[----:B------:R-:W-:-:S04]  /*1e90*/  IMAD.WIDE R88, R19, 0x2, R88 ;  /* 0x0000000213587825 */ /* 0x000fc800078e0258 */
[----:B------:R-:W-:-:S04]  /*1ea0*/  IMAD.WIDE R86, R19, 0x2, R86 ;  /* 0x0000000213567825 */ /* 0x000fc800078e0256 */
[----:B------:R-:W-:-:S04]  /*1eb0*/  IMAD.WIDE R84, R19, 0x2, R84 ;  /* 0x0000000213547825 */ /* 0x000fc800078e0254 */
[----:B------:R-:W-:-:S04]  /*1ec0*/  IMAD.WIDE R82, R19, 0x2, R82 ;  /* 0x0000000213527825 */ /* 0x000fc800078e0252 */
[----:B------:R-:W-:-:S04]  /*1ed0*/  IMAD.WIDE R80, R19, 0x2, R80 ;  /* 0x0000000213507825 */ /* 0x000fc800078e0250 */
[----:B------:R-:W-:Y:S02]  /*1ee0*/  IMAD.MOV.U32 R11, RZ, RZ, R2 ;  /* 0x000000ffff0b7224 */ /* 0x000fe400078e0002 */
[----:B------:R-:W-:Y:S02]  /*1ef0*/  IMAD.MOV.U32 R10, RZ, RZ, R3 ;  /* 0x000000ffff0a7224 */ /* 0x000fe400078e0003 */
[----:B------:R-:W-:Y:S02]  /*1f00*/  IMAD.MOV.U32 R13, RZ, RZ, R92 ;  /* 0x000000ffff0d7224 */ /* 0x000fe400078e005c */
[----:B------:R-:W-:Y:S02]  /*1f10*/  IMAD.MOV.U32 R12, RZ, RZ, R93 ;  /* 0x000000ffff0c7224 */ /* 0x000fe400078e005d */
[----:B------:R-:W-:Y:S02]  /*1f20*/  IMAD.MOV.U32 R9, RZ, RZ, R90 ;  /* 0x000000ffff097224 */ /* 0x000fe400078e005a */
[----:B-1----:R-:W-:-:S02]  /*1f30*/  IMAD.MOV.U32 R8, RZ, RZ, R91 ;  /* 0x000000ffff087224 */ /* 0x002fc400078e005b */
[----:B------:R-:W-:Y:S02]  /*1f40*/  IMAD.MOV.U32 R7, RZ, RZ, R88 ;  /* 0x000000ffff077224 */ /* 0x000fe400078e0058 */
[----:B------:R-:W-:Y:S02]  /*1f50*/  IMAD.MOV.U32 R6, RZ, RZ, R89 ;  /* 0x000000ffff067224 */ /* 0x000fe400078e0059 */
[----:B------:R-:W-:Y:S02]  /*1f60*/  IMAD.MOV.U32 R5, RZ, RZ, R86 ;  /* 0x000000ffff057224 */ /* 0x000fe400078e0056 */
[----:B------:R-:W-:Y:S02]  /*1f70*/  IMAD.MOV.U32 R4, RZ, RZ, R87 ;  /* 0x000000ffff047224 */ /* 0x000fe400078e0057 */
[----:B------:R-:W-:Y:S02]  /*1f80*/  IMAD.MOV.U32 R3, RZ, RZ, R84 ;  /* 0x000000ffff037224 */ /* 0x000fe400078e0054 */
[----:B------:R-:W-:-:S02]  /*1f90*/  IMAD.MOV.U32 R2, RZ, RZ, R85 ;  /* 0x000000ffff027224 */ /* 0x000fc400078e0055 */
[----:B------:R-:W-:Y:S01]  /*1fa0*/  IMAD.WIDE R78, R51, 0x2, R78 ;  /* 0x00000002334e7825 */ /* 0x000fe200078e024e */
[----:B------:R-:W-:-:S03]  /*1fb0*/  WARPGROUP.DEPBAR.LE gsb0, 0x0 ;  /* 0x00008000000079c5 */ /* 0x000fc60000010000 */
[----:B------:R-:W-:Y:S02]  /*1fc0*/  IMAD.MOV.U32 R21, RZ, RZ, R82 ;  /* 0x000000ffff157224 */ /* 0x000fe400078e0052 */
[----:B------:R-:W-:Y:S02]  /*1fd0*/  IMAD.MOV.U32 R41, RZ, RZ, R83 ;  /* 0x000000ffff297224 */ /* 0x000fe400078e0053 */
[----:B------:R-:W-:Y:S02]  /*1fe0*/  IMAD.MOV.U32 R49, RZ, RZ, R80 ;  /* 0x000000ffff317224 */ /* 0x000fe400078e0050 */
[----:B------:R-:W-:Y:S01]  /*1ff0*/  IMAD.MOV.U32 R60, RZ, RZ, R81 ;  /* 0x000000ffff3c7224 */ /* 0x000fe200078e0051 */
[----:B------:R-:W-:Y:S06]  /*2000*/  @P0 BRA `(.L_x_1) ;  /* 0xfffffff400140947 */ /* 0x000fec000383ffff */
[----:B------:R-:W-:Y:S02]  /*2010*/  F2FP.F16.F32.PACK_AB R35, R39, R35 ;  /* 0x000000232723723e */ /* 0x000fe400000000ff */
[----:B------:R-:W-:Y:S02]  /*2020*/  F2FP.F16.F32.PACK_AB R34, R38, R34 ;  /* 0x000000222622723e */ /* 0x000fe400000000ff */
[----:B------:R-:W-:Y:S02]  /*2030*/  F2FP.F16.F32.PACK_AB R33, R37, R33 ;  /* 0x000000212521723e */ /* 0x000fe400000000ff */
[----:B------:R-:W-:Y:S02]  /*2040*/  F2FP.F16.F32.PACK_AB R32, R36, R32 ;  /* 0x000000202420723e */ /* 0x000fe400000000ff */
[----:B------:R-:W-:Y:S02]  /*2050*/  F2FP.F16.F32.PACK_AB R27, R31, R27 ;  /* 0x0000001b1f1b723e */ /* 0x000fe400000000ff */
[----:B------:R-:W-:-:S02]  /*2060*/  F2FP.F16.F32.PACK_AB R26, R30, R26 ;  /* 0x0000001a1e1a723e */ /* 0x000fc400000000ff */
[----:B------:R-:W-:Y:S02]  /*2070*/  F2FP.F16.F32.PACK_AB R25, R29, R25 ;  /* 0x000000191d19723e */ /* 0x000fe400000000ff */
[----:B------:R-:W-:-:S07]  /*2080*/  F2FP.F16.F32.PACK_AB R24, R28, R24 ;  /* 0x000000181c18723e */ /* 0x000fce00000000ff */
.L_x_0:
[----:B------:R-:W-:Y:S01]  /*2090*/  BAR.SYNC.DEFER_BLOCKING 0x0 ;  /* 0x0000000000007b1d */ /* 0x000fe20000010000 */
[C---:B------:R-:W-:Y:S01]  /*20a0*/  IMAD.SHL.U32 R2, R14.reuse, 0x80, RZ ;  /* 0x000000800e027824 */ /* 0x040fe200078e00ff */
[----:B------:R-:W-:Y:S01]  /*20b0*/  USHF.L.U32 UR13, UR13, 0x5, URZ ;  /* 0x000000050d0d7899 */ /* 0x000fe2000800063f */
[C---:B------:R-:W-:Y:S02]  /*20c0*/  IMAD.SHL.U32 R0, R14.reuse, 0x10, RZ ;  /* 0x000000100e007824 */ /* 0x040fe400078e00ff */
[----:B------:R-:W-:Y:S01]  /*20d0*/  IMAD.SHL.U32 R14, R14, 0x8, RZ ;  /* 0x000000080e0e7824 */ /* 0x000fe200078e00ff */
[----:B------:R-:W-:Y:S01]  /*20e0*/  LOP3.LUT R3, R2, 0x400, RZ, 0xc0, !PT ;  /* 0x0000040002037812 */ /* 0x000fe200078ec0ff */
[----:B------:R-:W-:Y:S01]  /*20f0*/  ULOP3.LUT UR13, UR13, 0x20, URZ, 0xc0, !UPT ;  /* 0x000000200d0d7892 */ /* 0x000fe2000f8ec03f */
[----:B------:R-:W-:Y:S01]  /*2100*/  LOP3.LUT R2, R0, 0x70, RZ, 0xc0, !PT ;  /* 0x0000007000027812 */ /* 0x000fe200078ec0ff */
[----:B------:R-:W-:Y:S01]  /*2110*/  ULDC.64 UR6, c[0x0][0x228] ;  /* 0x00008a0000067ab9 */ /* 0x000fe20000000a00 */
[----:B------:R-:W-:Y:S01]  /*2120*/  LOP3.LUT R14, R14, 0x380, RZ, 0xc0, !PT ;  /* 0x000003800e0e7812 */ /* 0x000fe200078ec0ff */
[----:B------:R-:W-:Y:S01]  /*2130*/  ULDC UR4, c[0x0][0x244] ;  /* 0x0000910000047ab9 */ /* 0x000fe20000000800 */
[----:B------:R-:W-:-:S02]  /*2140*/  IADD3 R3, R3, UR12, R2 ;  /* 0x0000000c03037c10 */ /* 0x000fc4000fffe002 */
[----:B------:R-:W-:Y:S02]  /*2150*/  LOP3.LUT R20, R0, 0x7f0, RZ, 0xc0, !PT ;  /* 0x000007f000147812 */ /* 0x000fe400078ec0ff */
[----:B------:R-:W0:Y:S01]  /*2160*/  LDC R0, c[0x0][0x248] ;  /* 0x00009200ff007b82 */ /* 0x000e220000000800 */
[----:B------:R-:W-:Y:S01]  /*2170*/  IMAD.IADD R18, R14, 0x1, R3 ;  /* 0x000000010e127824 */ /* 0x000fe200078e0203 */
[----:B------:R-:W-:Y:S02]  /*2180*/  LOP3.LUT R17, R17, UR13, R16, 0xfe, !PT ;  /* 0x0000000d11117c12 */ /* 0x000fe4000f8efe10 */
[C---:B------:R-:W-:Y:S01]  /*2190*/  ISETP.GE.AND P0, PT, R15.reuse, UR6, PT ;  /* 0x000000060f007c0c */ /* 0x040fe2000bf06270 */
[----:B------:R-:W-:Y:S01]  /*21a0*/  IMAD R15, R15, UR4, RZ ;  /* 0x000000040f0f7c24 */ /* 0x000fe2000f8e02ff */
[C---:B------:R-:W-:Y:S01]  /*21b0*/  LOP3.LUT R3, R17.reuse, 0x2, RZ, 0xfc, !PT ;  /* 0x0000000211037812 */ /* 0x040fe200078efcff */
[----:B------:R-:W-:Y:S01]  /*21c0*/  ULDC.64 UR4, c[0x0][0x220] ;  /* 0x0000880000047ab9 */ /* 0x000fe20000000a00 */
[----:B------:R-:W-:Y:S01]  /*21d0*/  STSM.16.M88.4 [R18], R24 ;  /* 0x0000001812007844 */ /* 0x000fe20000000200 */
[----:B------:R-:W-:-:S02]  /*21e0*/  LOP3.LUT R2, R17, 0x4, RZ, 0xfc, !PT ;  /* 0x0000000411027812 */ /* 0x000fc400078efcff */
[----:B------:R-:W-:Y:S01]  /*21f0*/  ISETP.LT.AND P3, PT, R3, UR7, !P0 ;  /* 0x0000000703007c0c */ /* 0x000fe2000c761270 */
[----:B------:R-:W-:Y:S01]  /*2200*/  BAR.SYNC.DEFER_BLOCKING 0x0 ;  /* 0x0000000000007b1d */ /* 0x000fe20000010000 */
[----:B------:R-:W-:Y:S02]  /*2210*/  LEA R3, P1, R15, UR4, 0x1 ;  /* 0x000000040f037c11 */ /* 0x000fe4000f8208ff */
[C---:B------:R-:W-:Y:S02]  /*2220*/  LOP3.LUT R7, R17.reuse, 0x6, RZ, 0xfc, !PT ;  /* 0x0000000611077812 */ /* 0x040fe400078efcff */
[----:B------:R-:W-:Y:S02]  /*2230*/  ISETP.LT.AND P2, PT, R2, UR7, !P0 ;  /* 0x0000000702007c0c */ /* 0x000fe4000c741270 */
[----:B------:R-:W-:Y:S02]  /*2240*/  ISETP.LT.AND P4, PT, R17, UR7, !P0 ;  /* 0x0000000711007c0c */ /* 0x000fe4000c781270 */
[----:B------:R-:W-:-:S02]  /*2250*/  LEA.HI.X.SX32 R2, R15, UR5, 0x1, P1 ;  /* 0x000000050f027c11 */ /* 0x000fc400088f0eff */
[----:B------:R-:W-:Y:S01]  /*2260*/  ISETP.LT.AND P1, PT, R7, UR7, !P0 ;  /* 0x0000000707007c0c */ /* 0x000fe2000c721270 */
[C---:B0-----:R-:W-:Y:S01]  /*2270*/  IMAD R5, R17.reuse, R0, RZ ;  /* 0x0000000011057224 */ /* 0x041fe200078e02ff */
[C---:B------:R-:W-:Y:S02]  /*2280*/  LOP3.LUT R6, R17.reuse, 0x8, RZ, 0xfc, !PT ;  /* 0x0000000811067812 */ /* 0x040fe400078efcff */
[----:B------:R-:W-:Y:S01]  /*2290*/  LOP3.LUT R12, R17, 0xa, RZ, 0xfc, !PT ;  /* 0x0000000a110c7812 */ /* 0x000fe200078efcff */
[----:B------:R-:W-:Y:S01]  /*22a0*/  IMAD R7, R0, 0x2, R5 ;  /* 0x0000000200077824 */ /* 0x000fe200078e0205 */
[C---:B------:R-:W-:Y:S02]  /*22b0*/  LEA R4, P5, R5.reuse, R3, 0x1 ;  /* 0x0000000305047211 */ /* 0x040fe400078a08ff */
[----:B------:R-:W-:Y:S01]  /*22c0*/  ISETP.LT.AND P6, PT, R6, UR7, !P0 ;  /* 0x0000000706007c0c */ /* 0x000fe2000c7c1270 */
[----:B------:R-:W-:Y:S01]  /*22d0*/  IMAD R13, R0, 0x2, R7 ;  /* 0x00000002000d7824 */ /* 0x000fe200078e0207 */
[----:B------:R-:W-:-:S02]  /*22e0*/  LEA.HI.X.SX32 R5, R5, R2, 0x1, P5 ;  /* 0x0000000205057211 */ /* 0x000fc400028f0eff */
[----:B------:R-:W-:Y:S01]  /*22f0*/  LEA R6, P5, R7, R3, 0x1 ;  /* 0x0000000307067211 */ /* 0x000fe200078a08ff */
[----:B------:R-:W0:Y:S01]  /*2300*/  LDS.128 R8, [R20+UR12] ;  /* 0x0000000c14087984 */ /* 0x000e220008000c00 */
[----:B------:R-:W-:Y:S01]  /*2310*/  LOP3.LUT R14, R17, 0xc, RZ, 0xfc, !PT ;  /* 0x0000000c110e7812 */ /* 0x000fe200078efcff */
[----:B------:R-:W-:Y:S01]  /*2320*/  IMAD R19, R0, 0x2, R13 ;  /* 0x0000000200137824 */ /* 0x000fe200078e020d */
[----:B------:R-:W-:Y:S01]  /*2330*/  LEA.HI.X.SX32 R7, R7, R2, 0x1, P5 ;  /* 0x0000000207077211 */ /* 0x000fe200028f0eff */
[----:B------:R-:W-:Y:S01]  /*2340*/  BAR.SYNC.DEFER_BLOCKING 0x0 ;  /* 0x0000000000007b1d */ /* 0x000fe20000010000 */
[----:B------:R-:W-:-:S05]  /*2350*/  ISETP.LT.AND P5, PT, R12, UR7, !P0 ;  /* 0x000000070c007c0c */ /* 0x000fca000c7a1270 */
[----:B------:R-:W-:Y:S02]  /*2360*/  STSM.16.M88.4 [R18], R32 ;  /* 0x0000002012007844 */ /* 0x000fe40000000200 */
[----:B------:R-:W-:Y:S01]  /*2370*/  BAR.SYNC.DEFER_BLOCKING 0x0 ;  /* 0x0000000000007b1d */ /* 0x000fe20000010000 */
[----:B0-----:R-:W-:Y:S02]  /*2380*/  PRMT R16, R8, 0x7632, R16 ;  /* 0x0000763208107816 */ /* 0x001fe40000000010 */
[----:B------:R-:W-:-:S03]  /*2390*/  PRMT R22, R9, 0x7632, R22 ;  /* 0x0000763209167816 */ /* 0x000fc60000000016 */
[----:B------:R0:W-:Y:S01]  /*23a0*/  @P4 STG.E.U16 desc[UR16][R4.64], R8 ;  /* 0x0000000804004986 */ /* 0x0001e2000c101510 */
[----:B------:R-:W-:-:S03]  /*23b0*/  LEA R12, P4, R13, R3, 0x1 ;  /* 0x000000030d0c7211 */ /* 0x000fc600078808ff */
[----:B------:R-:W-:Y:S01]  /*23c0*/  @P3 STG.E.U16 desc[UR16][R6.64], R9 ;  /* 0x0000000906003986 */ /* 0x000fe2000c101510 */
[-C--:B------:R-:W-:Y:S02]  /*23d0*/  LEA.HI.X.SX32 R13, R13, R2.reuse, 0x1, P4 ;  /* 0x000000020d0d7211 */ /* 0x080fe400020f0eff */
[----:B------:R-:W-:Y:S02]  /*23e0*/  ISETP.LT.AND P4, PT, R14, UR7, !P0 ;  /* 0x000000070e007c0c */ /* 0x000fe4000c781270 */
[----:B------:R-:W-:Y:S01]  /*23f0*/  LEA R14, P3, R19, R3, 0x1 ;  /* 0x00000003130e7211 */ /* 0x000fe200078608ff */
[----:B------:R1:W-:Y:S01]  /*2400*/  @P2 STG.E.U16 desc[UR16][R12.64], R10 ;  /* 0x0000000a0c002986 */ /* 0x0003e2000c101510 */
[C---:B0-----:R-:W-:Y:S02]  /*2410*/  LOP3.LUT R5, R17.reuse, 0xe, RZ, 0xfc, !PT ;  /* 0x0000000e11057812 */ /* 0x041fe400078efcff */
[----:B------:R-:W-:Y:S02]  /*2420*/  LOP3.LUT R4, R17, 0x10, RZ, 0xfc, !PT ;  /* 0x0000001011047812 */ /* 0x000fe400078efcff */
[----:B------:R-:W-:Y:S01]  /*2430*/  LEA.HI.X.SX32 R15, R19, R2, 0x1, P3 ;  /* 0x00000002130f7211 */ /* 0x000fe200018f0eff */
[----:B------:R-:W-:Y:S01]  /*2440*/  IMAD R19, R0, 0x2, R19 ;  /* 0x0000000200137824 */ /* 0x000fe200078e0213 */
[----:B------:R-:W-:-:S02]  /*2450*/  ISETP.LT.AND P3, PT, R5, UR7, !P0 ;  /* 0x0000000705007c0c */ /* 0x000fc4000c761270 */
[----:B------:R-:W-:Y:S01]  /*2460*/  ISETP.LT.AND P2, PT, R4, UR7, !P0 ;  /* 0x0000000704007c0c */ /* 0x000fe2000c741270 */
[----:B------:R0:W-:Y:S01]  /*2470*/  @P1 STG.E.U16 desc[UR16][R14.64], R11 ;  /* 0x0000000b0e001986 */ /* 0x0001e2000c101510 */
[-C--:B------:R-:W-:Y:S01]  /*2480*/  LEA R18, P1, R19, R3.reuse, 0x1 ;  /* 0x0000000313127211 */ /* 0x080fe200078208ff */
[C---:B------:R-:W-:Y:S01]  /*2490*/  IMAD R21, R0.reuse, 0x2, R19 ;  /* 0x0000000200157824 */ /* 0x040fe200078e0213 */
[----:B-1----:R-:W-:Y:S01]  /*24a0*/  LOP3.LUT R12, R17, 0x12, RZ, 0xfc, !PT ;  /* 0x00000012110c7812 */ /* 0x002fe200078efcff */
[----:B------:R-:W1:Y:S01]  /*24b0*/  LDS.128 R4, [R20+UR12] ;  /* 0x0000000c14047984 */ /* 0x000e620008000c00 */
[----:B------:R-:W-:Y:S01]  /*24c0*/  LEA.HI.X.SX32 R19, R19, R2, 0x1, P1 ;  /* 0x0000000213137211 */ /* 0x000fe200008f0eff */
[----:B------:R-:W-:Y:S01]  /*24d0*/  IMAD R13, R0, 0x2, R21 ;  /* 0x00000002000d7824 */ /* 0x000fe200078e0215 */
[----:B------:R-:W-:-:S03]  /*24e0*/  LEA R8, P1, R21, R3, 0x1 ;  /* 0x0000000315087211 */ /* 0x000fc600078208ff */
[----:B------:R2:W-:Y:S01]  /*24f0*/  @P6 STG.E.U16 desc[UR16][R18.64], R16 ;  /* 0x0000001012006986 */ /* 0x0005e2000c101510 */
[-C--:B------:R-:W-:Y:S01]  /*2500*/  LEA.HI.X.SX32 R9, R21, R2.reuse, 0x1, P1 ;  /* 0x0000000215097211 */ /* 0x080fe200008f0eff */
[----:B0-----:R-:W-:Y:S01]  /*2510*/  IMAD R15, R0, 0x2, R13 ;  /* 0x00000002000f7824 */ /* 0x001fe200078e020d */
[----:B------:R-:W-:Y:S02]  /*2520*/  ISETP.LT.AND P1, PT, R12, UR7, !P0 ;  /* 0x000000070c007c0c */ /* 0x000fe4000c721270 */
[-C--:B------:R-:W-:Y:S01]  /*2530*/  LEA R12, P6, R13, R3.reuse, 0x1 ;  /* 0x000000030d0c7211 */ /* 0x080fe200078c08ff */
[----:B------:R0:W-:Y:S01]  /*2540*/  @P5 STG.E.U16 desc[UR16][R8.64], R22 ;  /* 0x0000001608005986 */ /* 0x0001e2000c101510 */
[----:B------:R-:W-:Y:S02]  /*2550*/  LOP3.LUT R14, R17, 0x14, RZ, 0xfc, !PT ;  /* 0x00000014110e7812 */ /* 0x000fe400078efcff */
[----:B------:R-:W-:Y:S02]  /*2560*/  LEA.HI.X.SX32 R13, R13, R2, 0x1, P6 ;  /* 0x000000020d0d7211 */ /* 0x000fe400030f0eff */
[----:B------:R-:W-:Y:S01]  /*2570*/  ISETP.LT.AND P5, PT, R14, UR7, !P0 ;  /* 0x000000070e007c0c */ /* 0x000fe2000c7a1270 */
[----:B--2---:R-:W-:Y:S01]  /*2580*/  IMAD R19, R0, 0x2, R15 ;  /* 0x0000000200137824 */ /* 0x004fe200078e020f */
[----:B------:R-:W-:-:S02]  /*2590*/  LEA R14, P6, R15, R3, 0x1 ;  /* 0x000000030f0e7211 */ /* 0x000fc400078c08ff */
[----:B------:R-:W-:Y:S01]  /*25a0*/  PRMT R16, R11, 0x7632, R16 ;  /* 0x000076320b107816 */ /* 0x000fe20000000010 */
[----:B------:R-:W-:Y:S01]  /*25b0*/  IMAD R11, R0, 0x2, R19 ;  /* 0x00000002000b7824 */ /* 0x000fe200078e0213 */
[----:B------:R-:W-:Y:S02]  /*25c0*/  LEA.HI.X.SX32 R15, R15, R2, 0x1, P6 ;  /* 0x000000020f0f7211 */ /* 0x000fe400030f0eff */
[----:B0-----:R-:W-:Y:S02]  /*25d0*/  PRMT R9, R10, 0x7632, R9 ;  /* 0x000076320a097816 */ /* 0x001fe40000000009 */
[----:B------:R-:W-:Y:S02]  /*25e0*/  LOP3.LUT R10, R17, 0x16, RZ, 0xfc, !PT ;  /* 0x00000016110a7812 */ /* 0x000fe400078efcff */
[----:B------:R-:W-:Y:S01]  /*25f0*/  LEA R8, P6, R19, R3, 0x1 ;  /* 0x0000000313087211 */ /* 0x000fe200078c08ff */
[----:B------:R0:W-:Y:S01]  /*2600*/  @P4 STG.E.U16 desc[UR16][R12.64], R9 ;  /* 0x000000090c004986 */ /* 0x0001e2000c101510 */
[----:B------:R-:W-:-:S02]  /*2610*/  ISETP.LT.AND P4, PT, R10, UR7, !P0 ;  /* 0x000000070a007c0c */ /* 0x000fc4000c781270 */
[C---:B------:R-:W-:Y:S01]  /*2620*/  LOP3.LUT R10, R17.reuse, 0x18, RZ, 0xfc, !PT ;  /* 0x00000018110a7812 */ /* 0x040fe200078efcff */
[----:B------:R2:W-:Y:S01]  /*2630*/  @P3 STG.E.U16 desc[UR16][R14.64], R16 ;  /* 0x000000100e003986 */ /* 0x0005e2000c101510 */
[----:B------:R-:W-:Y:S02]  /*2640*/  LOP3.LUT R20, R17, 0x1c, RZ, 0xfc, !PT ;  /* 0x0000001c11147812 */ /* 0x000fe400078efcff */
[----:B------:R-:W-:Y:S01]  /*2650*/  ISETP.LT.AND P3, PT, R10, UR7, !P0 ;  /* 0x000000070a007c0c */ /* 0x000fe2000c761270 */
[C---:B0-----:R-:W-:Y:S01]  /*2660*/  IMAD R13, R0.reuse, 0x2, R11 ;  /* 0x00000002000d7824 */ /* 0x041fe200078e020b */
[-C--:B------:R-:W-:Y:S02]  /*2670*/  LEA.HI.X.SX32 R9, R19, R2.reuse, 0x1, P6 ;  /* 0x0000000213097211 */ /* 0x080fe400030f0eff */
[----:B------:R-:W-:Y:S01]  /*2680*/  LEA R10, P6, R11, R3, 0x1 ;  /* 0x000000030b0a7211 */ /* 0x000fe200078c08ff */
[C---:B------:R-:W-:Y:S01]  /*2690*/  IMAD R19, R0.reuse, 0x2, R13 ;  /* 0x0000000200137824 */ /* 0x040fe200078e020d */
[----:B------:R-:W-:Y:S01]  /*26a0*/  LOP3.LUT R12, R17, 0x1a, RZ, 0xfc, !PT ;  /* 0x0000001a110c7812 */ /* 0x000fe200078efcff */
[----:B-1----:R-:W-:Y:S01]  /*26b0*/  @P2 STG.E.U16 desc[UR16][R8.64], R4 ;  /* 0x0000000408002986 */ /* 0x002fe2000c101510 */
[----:B------:R-:W-:Y:S01]  /*26c0*/  LEA.HI.X.SX32 R11, R11, R2, 0x1, P6 ;  /* 0x000000020b0b7211 */ /* 0x000fe200030f0eff */
[----:B------:R-:W-:Y:S01]  /*26d0*/  IMAD R21, R0, 0x2, R19 ;  /* 0x0000000200157824 */ /* 0x000fe200078e0213 */
[----:B------:R-:W-:-:S02]  /*26e0*/  ISETP.LT.AND P2, PT, R12, UR7, !P0 ;  /* 0x000000070c007c0c */ /* 0x000fc4000c741270 */
[-C--:B------:R-:W-:Y:S01]  /*26f0*/  LEA R12, P6, R13, R3.reuse, 0x1 ;  /* 0x000000030d0c7211 */ /* 0x080fe200078c08ff */
[C---:B------:R-:W-:Y:S01]  /*2700*/  IMAD R23, R0.reuse, 0x2, R21 ;  /* 0x0000000200177824 */ /* 0x040fe200078e0215 */
[----:B------:R0:W-:Y:S01]  /*2710*/  @P1 STG.E.U16 desc[UR16][R10.64], R5 ;  /* 0x000000050a001986 */ /* 0x0001e2000c101510 */
[-C--:B--2---:R-:W-:Y:S02]  /*2720*/  LEA R14, P1, R19, R3.reuse, 0x1 ;  /* 0x00000003130e7211 */ /* 0x084fe400078208ff */
[C---:B------:R-:W-:Y:S01]  /*2730*/  IMAD R25, R0.reuse, 0x2, R23 ;  /* 0x0000000200197824 */ /* 0x040fe200078e0217 */
[-C--:B------:R-:W-:Y:S02]  /*2740*/  LEA.HI.X.SX32 R13, R13, R2.reuse, 0x1, P6 ;  /* 0x000000020d0d7211 */ /* 0x080fe400030f0eff */
[----:B------:R-:W-:Y:S01]  /*2750*/  LEA R18, P6, R21, R3, 0x1 ;  /* 0x0000000315127211 */ /* 0x000fe200078c08ff */
[----:B------:R-:W-:Y:S01]  /*2760*/  IMAD R0, R0, 0x2, R25 ;  /* 0x0000000200007824 */ /* 0x000fe200078e0219 */
[-C--:B------:R-:W-:Y:S01]  /*2770*/  LEA.HI.X.SX32 R15, R19, R2.reuse, 0x1, P1 ;  /* 0x00000002130f7211 */ /* 0x080fe200008f0eff */
[----:B------:R1:W-:Y:S01]  /*2780*/  @P5 STG.E.U16 desc[UR16][R12.64], R6 ;  /* 0x000000060c005986 */ /* 0x0003e2000c101510 */
[----:B------:R-:W-:-:S02]  /*2790*/  LEA.HI.X.SX32 R19, R21, R2, 0x1, P6 ;  /* 0x0000000215137211 */ /* 0x000fc400030f0eff */
[-C--:B0-----:R-:W-:Y:S01]  /*27a0*/  LEA R10, P1, R25, R3.reuse, 0x1 ;  /* 0x00000003190a7211 */ /* 0x081fe200078208ff */
[----:B------:R1:W-:Y:S01]  /*27b0*/  @P4 STG.E.U16 desc[UR16][R14.64], R7 ;  /* 0x000000070e004986 */ /* 0x0003e2000c101510 */
[----:B------:R-:W-:Y:S02]  /*27c0*/  LOP3.LUT R17, R17, 0x1e, RZ, 0xfc, !PT ;  /* 0x0000001e11117812 */ /* 0x000fe400078efcff */
[----:B------:R-:W-:Y:S02]  /*27d0*/  LEA R8, P6, R23, R3, 0x1 ;  /* 0x0000000317087211 */ /* 0x000fe400078c08ff */
[----:B------:R-:W-:Y:S02]  /*27e0*/  LEA.HI.X.SX32 R11, R25, R2, 0x1, P1 ;  /* 0x00000002190b7211 */ /* 0x000fe400008f0eff */
[----:B------:R-:W-:Y:S02]  /*27f0*/  ISETP.LT.AND P1, PT, R20, UR7, !P0 ;  /* 0x0000000714007c0c */ /* 0x000fe4000c721270 */
[----:B------:R-:W-:-:S02]  /*2800*/  ISETP.LT.AND P0, PT, R17, UR7, !P0 ;  /* 0x0000000711007c0c */ /* 0x000fc4000c701270 */
[-C--:B------:R-:W-:Y:S02]  /*2810*/  LEA.HI.X.SX32 R9, R23, R2.reuse, 0x1, P6 ;  /* 0x0000000217097211 */ /* 0x080fe400030f0eff */
[----:B------:R-:W-:Y:S02]  /*2820*/  LEA R16, P6, R0, R3, 0x1 ;  /* 0x0000000300107211 */ /* 0x000fe400078c08ff */
[----:B------:R-:W-:Y:S02]  /*2830*/  PRMT R4, R4, 0x7632, R4 ;  /* 0x0000763204047816 */ /* 0x000fe40000000004 */
[----:B------:R-:W-:Y:S02]  /*2840*/  LEA.HI.X.SX32 R17, R0, R2, 0x1, P6 ;  /* 0x0000000200117211 */ /* 0x000fe400030f0eff */
[----:B------:R-:W-:Y:S01]  /*2850*/  PRMT R5, R5, 0x7632, R5 ;  /* 0x0000763205057816 */ /* 0x000fe20000000005 */
[----:B------:R1:W-:Y:S01]  /*2860*/  @P3 STG.E.U16 desc[UR16][R18.64], R4 ;  /* 0x0000000412003986 */ /* 0x0003e2000c101510 */
[----:B------:R-:W-:-:S03]  /*2870*/  PRMT R0, R6, 0x7632, R0 ;  /* 0x0000763206007816 */ /* 0x000fc60000000000 */
[----:B------:R1:W-:Y:S04]  /*2880*/  @P2 STG.E.U16 desc[UR16][R8.64], R5 ;  /* 0x0000000508002986 */ /* 0x0003e8000c101510 */
[----:B------:R1:W-:Y:S01]  /*2890*/  @P1 STG.E.U16 desc[UR16][R10.64], R0 ;  /* 0x000000000a001986 */ /* 0x0003e2000c101510 */
[----:B------:R-:W-:Y:S05]  /*28a0*/  @!P0 EXIT ;  /* 0x000000000000894d */ /* 0x000fea0003800000 */
[----:B-1----:R-:W-:-:S05]  /*28b0*/  PRMT R8, R7, 0x7632, R8 ;  /* 0x0000763207087816 */ /* 0x002fca0000000008 */
[----:B------:R-:W-:Y:S01]  /*28c0*/  STG.E.U16 desc[UR16][R16.64], R8 ;  /* 0x0000000810007986 */ /* 0x000fe2000c101510 */
[----:B------:R-:W-:Y:S05]  /*28d0*/  EXIT ;  /* 0x000000000000794d */ /* 0x000fea0003800000 */
.L_x_2:
[----:B------:R-:W-:-:S00]  /*28e0*/  BRA `(.L_x_2) ;  /* 0xfffffffc00fc7947 */ /* 0x000fc0000383ffff */
[----:B------:R-:W-:-:S00]  /*28f0*/  NOP ;  /* 0x0000000000007918 */ /* 0x000fc00000000000 */
        /* <DEDUP_REMOVED lines=8> */
.L_x_3:


//--------------------- .nv.shared.matmul_kernel  --------------------------
	.section	.nv.shared.matmul_kernel,"aw",@nobits
	.sectionflags	@""
	.align	16
	.zero		1024


//--------------------- .nv.shared.reserved.0     --------------------------
	.section	.nv.shared.reserved.0,"aw",@nobits
	.weak		__nv_reservedSMEM_offset_0_alias
	.size		__nv_reservedSMEM_offset_0_alias, 0, 0
	.other		__nv_reservedSMEM_offset_0_alias,@"STO_CUDA_RESERVED_SHARED STV_DEFAULT"
__nv_reservedSMEM_offset_0_alias:
	.zero		0


//--------------------- .nv.constant0.matmul_kernel --------------------------
	.section	.nv.constant0.matmul_kernel,"a",@progbits
	.sectionflags	@""
	.align	4
.nv.constant0.matmul_kernel:
	.zero		608


//--------------------- SYMBOLS --------------------------

	.type		.nv.reservedSmem.offset0,@object
	.size		.nv.reservedSmem.offset0,0x4
